//
// Generated by NVIDIA NVVM Compiler
//
// Compiler Build ID: CL-36424714
// Cuda compilation tools, release 13.0, V13.0.88
// Based on NVVM 20.0.0
//

.version 9.0
.target sm_100
.address_size 64

	// .globl	_Z13matmul1_naivePfS_S_iii
// _ZZ11MatMulTiledPfS_S_iiiE5Adata has been demoted
// _ZZ11MatMulTiledPfS_S_iiiE5Bdata has been demoted
// _ZZ10MatmulBestPfS_S_iiiE5Adata has been demoted
// _ZZ10MatmulBestPfS_S_iiiE5Bdata has been demoted

.visible .entry _Z13matmul1_naivePfS_S_iii(
	.param .u64 .ptr .align 1 _Z13matmul1_naivePfS_S_iii_param_0,
	.param .u64 .ptr .align 1 _Z13matmul1_naivePfS_S_iii_param_1,
	.param .u64 .ptr .align 1 _Z13matmul1_naivePfS_S_iii_param_2,
	.param .u32 _Z13matmul1_naivePfS_S_iii_param_3,
	.param .u32 _Z13matmul1_naivePfS_S_iii_param_4,
	.param .u32 _Z13matmul1_naivePfS_S_iii_param_5
)
{
	.reg .pred 	%p<13>;
	.reg .b32 	%r<46>;
	.reg .b32 	%f<68>;
	.reg .b64 	%rd<40>;

	ld.param.u64 	%rd5, [_Z13matmul1_naivePfS_S_iii_param_0];
	ld.param.u64 	%rd6, [_Z13matmul1_naivePfS_S_iii_param_1];
	ld.param.u64 	%rd4, [_Z13matmul1_naivePfS_S_iii_param_2];
	ld.param.u32 	%r22, [_Z13matmul1_naivePfS_S_iii_param_3];
	ld.param.u32 	%r23, [_Z13matmul1_naivePfS_S_iii_param_4];
	ld.param.u32 	%r21, [_Z13matmul1_naivePfS_S_iii_param_5];
	cvta.to.global.u64 	%rd1, %rd6;
	cvta.to.global.u64 	%rd2, %rd5;
	mov.u32 	%r24, %tid.x;
	mov.u32 	%r25, %ctaid.x;
	mov.u32 	%r26, %ntid.x;
	mad.lo.s32 	%r1, %r25, %r26, %r24;
	mov.u32 	%r27, %tid.y;
	mov.u32 	%r28, %ctaid.y;
	mov.u32 	%r29, %ntid.y;
	mad.lo.s32 	%r30, %r28, %r29, %r27;
	setp.ge.s32 	%p1, %r1, %r22;
	setp.ge.s32 	%p2, %r30, %r23;
	or.pred  	%p3, %p1, %p2;
	@%p3 bra 	$L__BB0_14;
	setp.lt.s32 	%p4, %r21, 1;
	mov.f32 	%f67, 0f00000000;
	@%p4 bra 	$L__BB0_13;
	mul.lo.s32 	%r3, %r21, %r1;
	and.b32  	%r4, %r21, 7;
	setp.lt.u32 	%p5, %r21, 8;
	mov.f32 	%f67, 0f00000000;
	mov.b32 	%r44, 0;
	@%p5 bra 	$L__BB0_5;
	and.b32  	%r44, %r21, 2147483640;
	neg.s32 	%r42, %r44;
	shl.b32 	%r7, %r23, 3;
	add.s64 	%rd3, %rd2, 16;
	mov.f32 	%f67, 0f00000000;
	mul.wide.s32 	%rd11, %r23, 4;
	mov.u32 	%r40, %r3;
	mov.u32 	%r41, %r30;
$L__BB0_4:
	.pragma "nounroll";
	mul.wide.s32 	%rd7, %r40, 4;
	add.s64 	%rd8, %rd3, %rd7;
	ld.global.f32 	%f17, [%rd8+-16];
	mul.wide.s32 	%rd9, %r41, 4;
	add.s64 	%rd10, %rd1, %rd9;
	ld.global.f32 	%f18, [%rd10];
	fma.rn.f32 	%f19, %f17, %f18, %f67;
	ld.global.f32 	%f20, [%rd8+-12];
	add.s64 	%rd12, %rd10, %rd11;
	ld.global.f32 	%f21, [%rd12];
	fma.rn.f32 	%f22, %f20, %f21, %f19;
	ld.global.f32 	%f23, [%rd8+-8];
	add.s64 	%rd13, %rd12, %rd11;
	ld.global.f32 	%f24, [%rd13];
	fma.rn.f32 	%f25, %f23, %f24, %f22;
	ld.global.f32 	%f26, [%rd8+-4];
	add.s64 	%rd14, %rd13, %rd11;
	ld.global.f32 	%f27, [%rd14];
	fma.rn.f32 	%f28, %f26, %f27, %f25;
	ld.global.f32 	%f29, [%rd8];
	add.s64 	%rd15, %rd14, %rd11;
	ld.global.f32 	%f30, [%rd15];
	fma.rn.f32 	%f31, %f29, %f30, %f28;
	ld.global.f32 	%f32, [%rd8+4];
	add.s64 	%rd16, %rd15, %rd11;
	ld.global.f32 	%f33, [%rd16];
	fma.rn.f32 	%f34, %f32, %f33, %f31;
	ld.global.f32 	%f35, [%rd8+8];
	add.s64 	%rd17, %rd16, %rd11;
	ld.global.f32 	%f36, [%rd17];
	fma.rn.f32 	%f37, %f35, %f36, %f34;
	ld.global.f32 	%f38, [%rd8+12];
	add.s64 	%rd18, %rd17, %rd11;
	ld.global.f32 	%f39, [%rd18];
	fma.rn.f32 	%f67, %f38, %f39, %f37;
	add.s32 	%r42, %r42, 8;
	add.s32 	%r41, %r41, %r7;
	add.s32 	%r40, %r40, 8;
	setp.ne.s32 	%p6, %r42, 0;
	@%p6 bra 	$L__BB0_4;
$L__BB0_5:
	setp.eq.s32 	%p7, %r4, 0;
	@%p7 bra 	$L__BB0_13;
	and.b32  	%r15, %r21, 3;
	setp.lt.u32 	%p8, %r4, 4;
	@%p8 bra 	$L__BB0_8;
	add.s32 	%r32, %r44, %r3;
	mul.wide.s32 	%rd19, %r32, 4;
	add.s64 	%rd20, %rd2, %rd19;
	ld.global.f32 	%f41, [%rd20];
	mad.lo.s32 	%r33, %r44, %r23, %r30;
	mul.wide.s32 	%rd21, %r33, 4;
	add.s64 	%rd22, %rd1, %rd21;
	ld.global.f32 	%f42, [%rd22];
	fma.rn.f32 	%f43, %f41, %f42, %f67;
	ld.global.f32 	%f44, [%rd20+4];
	mul.wide.s32 	%rd23, %r23, 4;
	add.s64 	%rd24, %rd22, %rd23;
	ld.global.f32 	%f45, [%rd24];
	fma.rn.f32 	%f46, %f44, %f45, %f43;
	ld.global.f32 	%f47, [%rd20+8];
	add.s64 	%rd25, %rd24, %rd23;
	ld.global.f32 	%f48, [%rd25];
	fma.rn.f32 	%f49, %f47, %f48, %f46;
	ld.global.f32 	%f50, [%rd20+12];
	add.s64 	%rd26, %rd25, %rd23;
	ld.global.f32 	%f51, [%rd26];
	fma.rn.f32 	%f67, %f50, %f51, %f49;
	add.s32 	%r44, %r44, 4;
$L__BB0_8:
	setp.eq.s32 	%p9, %r15, 0;
	@%p9 bra 	$L__BB0_13;
	setp.eq.s32 	%p10, %r15, 1;
	@%p10 bra 	$L__BB0_11;
	add.s32 	%r34, %r44, %r3;
	mul.wide.s32 	%rd27, %r34, 4;
	add.s64 	%rd28, %rd2, %rd27;
	ld.global.f32 	%f53, [%rd28];
	mad.lo.s32 	%r35, %r44, %r23, %r30;
	mul.wide.s32 	%rd29, %r35, 4;
	add.s64 	%rd30, %rd1, %rd29;
	ld.global.f32 	%f54, [%rd30];
	fma.rn.f32 	%f55, %f53, %f54, %f67;
	ld.global.f32 	%f56, [%rd28+4];
	mul.wide.s32 	%rd31, %r23, 4;
	add.s64 	%rd32, %rd30, %rd31;
	ld.global.f32 	%f57, [%rd32];
	fma.rn.f32 	%f67, %f56, %f57, %f55;
	add.s32 	%r44, %r44, 2;
$L__BB0_11:
	and.b32  	%r36, %r21, 1;
	setp.eq.b32 	%p11, %r36, 1;
	not.pred 	%p12, %p11;
	@%p12 bra 	$L__BB0_13;
	add.s32 	%r37, %r44, %r3;
	mul.wide.s32 	%rd33, %r37, 4;
	add.s64 	%rd34, %rd2, %rd33;
	ld.global.f32 	%f58, [%rd34];
	mad.lo.s32 	%r38, %r44, %r23, %r30;
	mul.wide.s32 	%rd35, %r38, 4;
	add.s64 	%rd36, %rd1, %rd35;
	ld.global.f32 	%f59, [%rd36];
	fma.rn.f32 	%f67, %f58, %f59, %f67;
$L__BB0_13:
	mad.lo.s32 	%r39, %r23, %r1, %r30;
	cvta.to.global.u64 	%rd37, %rd4;
	mul.wide.s32 	%rd38, %r39, 4;
	add.s64 	%rd39, %rd37, %rd38;
	st.global.f32 	[%rd39], %f67;
$L__BB0_14:
	ret;

}
	// .globl	_Z17matmul2_coalescedPfS_S_iii
.visible .entry _Z17matmul2_coalescedPfS_S_iii(
	.param .u64 .ptr .align 1 _Z17matmul2_coalescedPfS_S_iii_param_0,
	.param .u64 .ptr .align 1 _Z17matmul2_coalescedPfS_S_iii_param_1,
	.param .u64 .ptr .align 1 _Z17matmul2_coalescedPfS_S_iii_param_2,
	.param .u32 _Z17matmul2_coalescedPfS_S_iii_param_3,
	.param .u32 _Z17matmul2_coalescedPfS_S_iii_param_4,
	.param .u32 _Z17matmul2_coalescedPfS_S_iii_param_5
)
{
	.reg .pred 	%p<13>;
	.reg .b32 	%r<41>;
	.reg .b32 	%f<68>;
	.reg .b64 	%rd<53>;

	ld.param.u64 	%rd7, [_Z17matmul2_coalescedPfS_S_iii_param_0];
	ld.param.u64 	%rd8, [_Z17matmul2_coalescedPfS_S_iii_param_1];
	ld.param.u64 	%rd6, [_Z17matmul2_coalescedPfS_S_iii_param_2];
	ld.param.u32 	%r20, [_Z17matmul2_coalescedPfS_S_iii_param_3];
	ld.param.u32 	%r18, [_Z17matmul2_coalescedPfS_S_iii_param_4];
	ld.param.u32 	%r19, [_Z17matmul2_coalescedPfS_S_iii_param_5];
	cvta.to.global.u64 	%rd1, %rd8;
	cvta.to.global.u64 	%rd2, %rd7;
	mov.u32 	%r21, %tid.x;
	mov.u32 	%r22, %ctaid.x;
	mov.u32 	%r23, %ntid.x;
	mad.lo.s32 	%r1, %r22, %r23, %r21;
	mov.u32 	%r24, %tid.y;
	mov.u32 	%r25, %ctaid.y;
	mov.u32 	%r26, %ntid.y;
	mad.lo.s32 	%r2, %r25, %r26, %r24;
	setp.ge.s32 	%p1, %r2, %r20;
	setp.ge.s32 	%p2, %r1, %r18;
	or.pred  	%p3, %p1, %p2;
	@%p3 bra 	$L__BB1_14;
	setp.lt.s32 	%p4, %r19, 1;
	mov.f32 	%f67, 0f00000000;
	@%p4 bra 	$L__BB1_13;
	mul.lo.s32 	%r3, %r19, %r2;
	and.b32  	%r4, %r19, 7;
	setp.lt.u32 	%p5, %r19, 8;
	mov.f32 	%f67, 0f00000000;
	mov.b32 	%r39, 0;
	@%p5 bra 	$L__BB1_5;
	and.b32  	%r39, %r19, 2147483640;
	neg.s32 	%r37, %r39;
	shl.b32 	%r7, %r18, 3;
	mul.wide.u32 	%rd9, %r3, 4;
	add.s64 	%rd10, %rd9, %rd2;
	add.s64 	%rd52, %rd10, 16;
	mov.f32 	%f67, 0f00000000;
	mul.wide.s32 	%rd13, %r18, 4;
	mov.u32 	%r36, %r1;
$L__BB1_4:
	.pragma "nounroll";
	ld.global.f32 	%f17, [%rd52+-16];
	mul.wide.s32 	%rd11, %r36, 4;
	add.s64 	%rd12, %rd1, %rd11;
	ld.global.f32 	%f18, [%rd12];
	fma.rn.f32 	%f19, %f17, %f18, %f67;
	ld.global.f32 	%f20, [%rd52+-12];
	add.s64 	%rd14, %rd12, %rd13;
	ld.global.f32 	%f21, [%rd14];
	fma.rn.f32 	%f22, %f20, %f21, %f19;
	ld.global.f32 	%f23, [%rd52+-8];
	add.s64 	%rd15, %rd14, %rd13;
	ld.global.f32 	%f24, [%rd15];
	fma.rn.f32 	%f25, %f23, %f24, %f22;
	ld.global.f32 	%f26, [%rd52+-4];
	add.s64 	%rd16, %rd15, %rd13;
	ld.global.f32 	%f27, [%rd16];
	fma.rn.f32 	%f28, %f26, %f27, %f25;
	ld.global.f32 	%f29, [%rd52];
	add.s64 	%rd17, %rd16, %rd13;
	ld.global.f32 	%f30, [%rd17];
	fma.rn.f32 	%f31, %f29, %f30, %f28;
	ld.global.f32 	%f32, [%rd52+4];
	add.s64 	%rd18, %rd17, %rd13;
	ld.global.f32 	%f33, [%rd18];
	fma.rn.f32 	%f34, %f32, %f33, %f31;
	ld.global.f32 	%f35, [%rd52+8];
	add.s64 	%rd19, %rd18, %rd13;
	ld.global.f32 	%f36, [%rd19];
	fma.rn.f32 	%f37, %f35, %f36, %f34;
	ld.global.f32 	%f38, [%rd52+12];
	add.s64 	%rd20, %rd19, %rd13;
	ld.global.f32 	%f39, [%rd20];
	fma.rn.f32 	%f67, %f38, %f39, %f37;
	add.s32 	%r37, %r37, 8;
	add.s32 	%r36, %r36, %r7;
	add.s64 	%rd52, %rd52, 32;
	setp.ne.s32 	%p6, %r37, 0;
	@%p6 bra 	$L__BB1_4;
$L__BB1_5:
	setp.eq.s32 	%p7, %r4, 0;
	@%p7 bra 	$L__BB1_13;
	and.b32  	%r13, %r19, 3;
	setp.lt.u32 	%p8, %r4, 4;
	@%p8 bra 	$L__BB1_8;
	add.s32 	%r28, %r39, %r3;
	mul.wide.u32 	%rd21, %r28, 4;
	add.s64 	%rd22, %rd2, %rd21;
	ld.global.f32 	%f41, [%rd22];
	mad.lo.s32 	%r29, %r39, %r18, %r1;
	mul.wide.s32 	%rd23, %r29, 4;
	add.s64 	%rd24, %rd1, %rd23;
	ld.global.f32 	%f42, [%rd24];
	fma.rn.f32 	%f43, %f41, %f42, %f67;
	cvt.u64.u32 	%rd25, %r3;
	cvt.u64.u32 	%rd26, %r39;
	add.s64 	%rd27, %rd26, %rd25;
	shl.b64 	%rd28, %rd27, 2;
	add.s64 	%rd29, %rd2, %rd28;
	ld.global.f32 	%f44, [%rd29+4];
	mul.wide.s32 	%rd30, %r18, 4;
	add.s64 	%rd31, %rd24, %rd30;
	ld.global.f32 	%f45, [%rd31];
	fma.rn.f32 	%f46, %f44, %f45, %f43;
	ld.global.f32 	%f47, [%rd29+8];
	add.s64 	%rd32, %rd31, %rd30;
	ld.global.f32 	%f48, [%rd32];
	fma.rn.f32 	%f49, %f47, %f48, %f46;
	ld.global.f32 	%f50, [%rd29+12];
	add.s64 	%rd33, %rd32, %rd30;
	ld.global.f32 	%f51, [%rd33];
	fma.rn.f32 	%f67, %f50, %f51, %f49;
	add.s32 	%r39, %r39, 4;
$L__BB1_8:
	setp.eq.s32 	%p9, %r13, 0;
	@%p9 bra 	$L__BB1_13;
	setp.eq.s32 	%p10, %r13, 1;
	@%p10 bra 	$L__BB1_11;
	add.s32 	%r30, %r39, %r3;
	mul.wide.u32 	%rd34, %r30, 4;
	add.s64 	%rd35, %rd2, %rd34;
	ld.global.f32 	%f53, [%rd35];
	mad.lo.s32 	%r31, %r39, %r18, %r1;
	mul.wide.s32 	%rd36, %r31, 4;
	add.s64 	%rd37, %rd1, %rd36;
	ld.global.f32 	%f54, [%rd37];
	fma.rn.f32 	%f55, %f53, %f54, %f67;
	cvt.u64.u32 	%rd38, %r3;
	cvt.u64.u32 	%rd39, %r39;
	add.s64 	%rd40, %rd39, %rd38;
	shl.b64 	%rd41, %rd40, 2;
	add.s64 	%rd42, %rd2, %rd41;
	ld.global.f32 	%f56, [%rd42+4];
	mul.wide.s32 	%rd43, %r18, 4;
	add.s64 	%rd44, %rd37, %rd43;
	ld.global.f32 	%f57, [%rd44];
	fma.rn.f32 	%f67, %f56, %f57, %f55;
	add.s32 	%r39, %r39, 2;
$L__BB1_11:
	and.b32  	%r32, %r19, 1;
	setp.eq.b32 	%p11, %r32, 1;
	not.pred 	%p12, %p11;
	@%p12 bra 	$L__BB1_13;
	add.s32 	%r33, %r39, %r3;
	mul.wide.u32 	%rd45, %r33, 4;
	add.s64 	%rd46, %rd2, %rd45;
	ld.global.f32 	%f58, [%rd46];
	mad.lo.s32 	%r34, %r39, %r18, %r1;
	mul.wide.s32 	%rd47, %r34, 4;
	add.s64 	%rd48, %rd1, %rd47;
	ld.global.f32 	%f59, [%rd48];
	fma.rn.f32 	%f67, %f58, %f59, %f67;
$L__BB1_13:
	mad.lo.s32 	%r35, %r18, %r2, %r1;
	cvta.to.global.u64 	%rd49, %rd6;
	mul.wide.s32 	%rd50, %r35, 4;
	add.s64 	%rd51, %rd49, %rd50;
	st.global.f32 	[%rd51], %f67;
$L__BB1_14:
	ret;

}
	// .globl	_Z19coarsened_matmul2x2PfS_S_iii
.visible .entry _Z19coarsened_matmul2x2PfS_S_iii(
	.param .u64 .ptr .align 1 _Z19coarsened_matmul2x2PfS_S_iii_param_0,
	.param .u64 .ptr .align 1 _Z19coarsened_matmul2x2PfS_S_iii_param_1,
	.param .u64 .ptr .align 1 _Z19coarsened_matmul2x2PfS_S_iii_param_2,
	.param .u32 _Z19coarsened_matmul2x2PfS_S_iii_param_3,
	.param .u32 _Z19coarsened_matmul2x2PfS_S_iii_param_4,
	.param .u32 _Z19coarsened_matmul2x2PfS_S_iii_param_5
)
{
	.reg .pred 	%p<56>;
	.reg .b32 	%r<67>;
	.reg .b32 	%f<206>;
	.reg .b64 	%rd<66>;

	ld.param.u64 	%rd17, [_Z19coarsened_matmul2x2PfS_S_iii_param_0];
	ld.param.u64 	%rd18, [_Z19coarsened_matmul2x2PfS_S_iii_param_1];
	ld.param.u32 	%r32, [_Z19coarsened_matmul2x2PfS_S_iii_param_3];
	ld.param.u32 	%r33, [_Z19coarsened_matmul2x2PfS_S_iii_param_4];
	ld.param.u32 	%r34, [_Z19coarsened_matmul2x2PfS_S_iii_param_5];
	cvta.to.global.u64 	%rd1, %rd18;
	cvta.to.global.u64 	%rd2, %rd17;
	mov.u32 	%r35, %tid.x;
	mov.u32 	%r36, %ctaid.x;
	mov.u32 	%r37, %ntid.x;
	mad.lo.s32 	%r38, %r36, %r37, %r35;
	shl.b32 	%r1, %r38, 1;
	mov.u32 	%r39, %tid.y;
	mov.u32 	%r40, %ctaid.y;
	mov.u32 	%r41, %ntid.y;
	mad.lo.s32 	%r42, %r40, %r41, %r39;
	shl.b32 	%r2, %r42, 1;
	setp.lt.s32 	%p5, %r34, 1;
	mov.f32 	%f202, 0f00000000;
	mov.f32 	%f203, %f202;
	mov.f32 	%f204, %f202;
	mov.f32 	%f205, %f202;
	@%p5 bra 	$L__BB2_65;
	setp.lt.s32 	%p6, %r2, %r32;
	mul.lo.s32 	%r3, %r34, %r2;
	add.s32 	%r4, %r2, 1;
	setp.lt.s32 	%p7, %r4, %r32;
	add.s32 	%r5, %r3, %r34;
	setp.lt.s32 	%p8, %r1, %r33;
	add.s32 	%r6, %r1, 1;
	setp.lt.s32 	%p9, %r6, %r33;
	and.pred  	%p1, %p6, %p8;
	and.pred  	%p2, %p7, %p8;
	and.pred  	%p3, %p6, %p9;
	and.pred  	%p4, %p7, %p9;
	and.b32  	%r7, %r34, 3;
	setp.lt.u32 	%p10, %r34, 4;
	mov.f32 	%f205, 0f00000000;
	mov.b32 	%r66, 0;
	mov.f32 	%f204, %f205;
	mov.f32 	%f203, %f205;
	mov.f32 	%f202, %f205;
	@%p10 bra 	$L__BB2_36;
	and.b32  	%r44, %r34, 2147483644;
	neg.s32 	%r64, %r44;
	mad.lo.s32 	%r63, %r33, 3, %r1;
	shl.b32 	%r45, %r33, 1;
	add.s32 	%r62, %r45, %r1;
	mul.wide.u32 	%rd19, %r5, 4;
	add.s64 	%rd20, %rd19, %rd2;
	add.s64 	%rd65, %rd20, 8;
	mul.wide.u32 	%rd21, %r3, 4;
	add.s64 	%rd22, %rd21, %rd2;
	add.s64 	%rd64, %rd22, 8;
	add.s32 	%r58, %r33, %r1;
	mov.f32 	%f205, 0f00000000;
	mov.u32 	%r59, %r1;
	mov.u32 	%r60, %r5;
	mov.u32 	%r61, %r3;
$L__BB2_3:
	.pragma "nounroll";
	setp.ge.s32 	%p11, %r2, %r32;
	mov.f32 	%f158, 0f00000000;
	@%p11 bra 	$L__BB2_5;
	mul.wide.u32 	%rd23, %r61, 4;
	add.s64 	%rd24, %rd2, %rd23;
	ld.global.f32 	%f158, [%rd24];
$L__BB2_5:
	setp.ge.s32 	%p12, %r4, %r32;
	mov.f32 	%f159, 0f00000000;
	@%p12 bra 	$L__BB2_7;
	mul.wide.u32 	%rd25, %r60, 4;
	add.s64 	%rd26, %rd2, %rd25;
	ld.global.f32 	%f159, [%rd26];
$L__BB2_7:
	setp.ge.s32 	%p13, %r1, %r33;
	mul.wide.s32 	%rd27, %r59, 4;
	add.s64 	%rd7, %rd1, %rd27;
	mov.f32 	%f160, 0f00000000;
	@%p13 bra 	$L__BB2_9;
	ld.global.f32 	%f160, [%rd7];
$L__BB2_9:
	setp.ge.s32 	%p14, %r6, %r33;
	mov.f32 	%f161, 0f00000000;
	@%p14 bra 	$L__BB2_11;
	ld.global.f32 	%f161, [%rd7+4];
$L__BB2_11:
	fma.rn.f32 	%f13, %f158, %f160, %f202;
	fma.rn.f32 	%f14, %f158, %f161, %f203;
	fma.rn.f32 	%f15, %f159, %f160, %f204;
	fma.rn.f32 	%f16, %f159, %f161, %f205;
	mov.f32 	%f162, 0f00000000;
	@%p11 bra 	$L__BB2_13;
	ld.global.f32 	%f162, [%rd64+-4];
$L__BB2_13:
	mov.f32 	%f163, 0f00000000;
	@%p12 bra 	$L__BB2_15;
	ld.global.f32 	%f163, [%rd65+-4];
$L__BB2_15:
	setp.ge.s32 	%p17, %r1, %r33;
	mov.f32 	%f164, 0f00000000;
	@%p17 bra 	$L__BB2_17;
	mul.wide.s32 	%rd28, %r58, 4;
	add.s64 	%rd29, %rd1, %rd28;
	ld.global.f32 	%f164, [%rd29];
$L__BB2_17:
	setp.ge.s32 	%p18, %r6, %r33;
	mov.f32 	%f165, 0f00000000;
	@%p18 bra 	$L__BB2_19;
	mul.wide.s32 	%rd30, %r58, 4;
	add.s64 	%rd31, %rd1, %rd30;
	ld.global.f32 	%f165, [%rd31+4];
$L__BB2_19:
	setp.ge.s32 	%p19, %r2, %r32;
	fma.rn.f32 	%f25, %f162, %f164, %f13;
	fma.rn.f32 	%f26, %f162, %f165, %f14;
	fma.rn.f32 	%f27, %f163, %f164, %f15;
	fma.rn.f32 	%f28, %f163, %f165, %f16;
	mov.f32 	%f166, 0f00000000;
	@%p19 bra 	$L__BB2_21;
	ld.global.f32 	%f166, [%rd64];
$L__BB2_21:
	setp.ge.s32 	%p20, %r4, %r32;
	mov.f32 	%f167, 0f00000000;
	@%p20 bra 	$L__BB2_23;
	ld.global.f32 	%f167, [%rd65];
$L__BB2_23:
	mov.f32 	%f168, 0f00000000;
	@%p17 bra 	$L__BB2_25;
	mul.wide.s32 	%rd32, %r62, 4;
	add.s64 	%rd33, %rd1, %rd32;
	ld.global.f32 	%f168, [%rd33];
$L__BB2_25:
	mov.f32 	%f169, 0f00000000;
	@%p18 bra 	$L__BB2_27;
	mul.wide.s32 	%rd34, %r62, 4;
	add.s64 	%rd35, %rd1, %rd34;
	ld.global.f32 	%f169, [%rd35+4];
$L__BB2_27:
	setp.ge.s32 	%p23, %r2, %r32;
	fma.rn.f32 	%f37, %f166, %f168, %f25;
	fma.rn.f32 	%f38, %f166, %f169, %f26;
	fma.rn.f32 	%f39, %f167, %f168, %f27;
	fma.rn.f32 	%f40, %f167, %f169, %f28;
	mov.f32 	%f170, 0f00000000;
	@%p23 bra 	$L__BB2_29;
	ld.global.f32 	%f170, [%rd64+4];
$L__BB2_29:
	setp.ge.s32 	%p24, %r4, %r32;
	mov.f32 	%f171, 0f00000000;
	@%p24 bra 	$L__BB2_31;
	ld.global.f32 	%f171, [%rd65+4];
$L__BB2_31:
	setp.ge.s32 	%p25, %r1, %r33;
	mov.f32 	%f172, 0f00000000;
	@%p25 bra 	$L__BB2_33;
	mul.wide.s32 	%rd36, %r63, 4;
	add.s64 	%rd37, %rd1, %rd36;
	ld.global.f32 	%f172, [%rd37];
$L__BB2_33:
	setp.ge.s32 	%p26, %r6, %r33;
	mov.f32 	%f173, 0f00000000;
	@%p26 bra 	$L__BB2_35;
	mul.wide.s32 	%rd38, %r63, 4;
	add.s64 	%rd39, %rd1, %rd38;
	ld.global.f32 	%f173, [%rd39+4];
$L__BB2_35:
	and.b32  	%r66, %r34, 2147483644;
	fma.rn.f32 	%f129, %f170, %f172, %f37;
	selp.f32 	%f202, %f129, %f202, %p1;
	fma.rn.f32 	%f130, %f170, %f173, %f38;
	selp.f32 	%f203, %f130, %f203, %p2;
	fma.rn.f32 	%f131, %f171, %f172, %f39;
	selp.f32 	%f204, %f131, %f204, %p3;
	fma.rn.f32 	%f132, %f171, %f173, %f40;
	selp.f32 	%f205, %f132, %f205, %p4;
	add.s32 	%r64, %r64, 4;
	shl.b32 	%r46, %r33, 2;
	add.s32 	%r63, %r63, %r46;
	add.s32 	%r62, %r62, %r46;
	add.s32 	%r61, %r61, 4;
	add.s64 	%rd65, %rd65, 16;
	add.s32 	%r60, %r60, 4;
	add.s32 	%r59, %r59, %r46;
	add.s64 	%rd64, %rd64, 16;
	add.s32 	%r58, %r58, %r46;
	setp.ne.s32 	%p27, %r64, 0;
	@%p27 bra 	$L__BB2_3;
$L__BB2_36:
	setp.eq.s32 	%p28, %r7, 0;
	@%p28 bra 	$L__BB2_65;
	setp.eq.s32 	%p29, %r7, 1;
	@%p29 bra 	$L__BB2_55;
	setp.ge.s32 	%p30, %r2, %r32;
	mov.f32 	%f182, 0f00000000;
	@%p30 bra 	$L__BB2_40;
	add.s32 	%r47, %r66, %r3;
	mul.wide.u32 	%rd40, %r47, 4;
	add.s64 	%rd41, %rd2, %rd40;
	ld.global.f32 	%f182, [%rd41];
$L__BB2_40:
	setp.ge.s32 	%p31, %r4, %r32;
	mov.f32 	%f183, 0f00000000;
	@%p31 bra 	$L__BB2_42;
	add.s32 	%r48, %r66, %r5;
	mul.wide.u32 	%rd42, %r48, 4;
	add.s64 	%rd43, %rd2, %rd42;
	ld.global.f32 	%f183, [%rd43];
$L__BB2_42:
	setp.ge.s32 	%p32, %r1, %r33;
	mad.lo.s32 	%r49, %r66, %r33, %r1;
	mul.wide.s32 	%rd44, %r49, 4;
	add.s64 	%rd10, %rd1, %rd44;
	mov.f32 	%f184, 0f00000000;
	@%p32 bra 	$L__BB2_44;
	ld.global.f32 	%f184, [%rd10];
$L__BB2_44:
	setp.ge.s32 	%p33, %r6, %r33;
	mov.f32 	%f185, 0f00000000;
	@%p33 bra 	$L__BB2_46;
	ld.global.f32 	%f185, [%rd10+4];
$L__BB2_46:
	setp.ge.s32 	%p34, %r2, %r32;
	fma.rn.f32 	%f69, %f182, %f184, %f202;
	fma.rn.f32 	%f70, %f182, %f185, %f203;
	fma.rn.f32 	%f71, %f183, %f184, %f204;
	fma.rn.f32 	%f72, %f183, %f185, %f205;
	mov.f32 	%f186, 0f00000000;
	@%p34 bra 	$L__BB2_48;
	cvt.u64.u32 	%rd45, %r3;
	cvt.u64.u32 	%rd46, %r66;
	add.s64 	%rd47, %rd46, %rd45;
	shl.b64 	%rd48, %rd47, 2;
	add.s64 	%rd49, %rd2, %rd48;
	ld.global.f32 	%f186, [%rd49+4];
$L__BB2_48:
	setp.ge.s32 	%p35, %r4, %r32;
	mov.f32 	%f187, 0f00000000;
	@%p35 bra 	$L__BB2_50;
	cvt.u64.u32 	%rd50, %r5;
	cvt.u64.u32 	%rd51, %r66;
	add.s64 	%rd52, %rd51, %rd50;
	shl.b64 	%rd53, %rd52, 2;
	add.s64 	%rd54, %rd2, %rd53;
	ld.global.f32 	%f187, [%rd54+4];
$L__BB2_50:
	setp.ge.s32 	%p36, %r1, %r33;
	mad.lo.s32 	%r50, %r33, %r66, %r33;
	add.s32 	%r51, %r50, %r1;
	mul.wide.s32 	%rd55, %r51, 4;
	add.s64 	%rd11, %rd1, %rd55;
	mov.f32 	%f188, 0f00000000;
	@%p36 bra 	$L__BB2_52;
	ld.global.f32 	%f188, [%rd11];
$L__BB2_52:
	setp.ge.s32 	%p37, %r6, %r33;
	mov.f32 	%f189, 0f00000000;
	@%p37 bra 	$L__BB2_54;
	ld.global.f32 	%f189, [%rd11+4];
$L__BB2_54:
	fma.rn.f32 	%f142, %f186, %f188, %f69;
	selp.f32 	%f202, %f142, %f202, %p1;
	fma.rn.f32 	%f143, %f186, %f189, %f70;
	selp.f32 	%f203, %f143, %f203, %p2;
	fma.rn.f32 	%f144, %f187, %f188, %f71;
	selp.f32 	%f204, %f144, %f204, %p3;
	fma.rn.f32 	%f145, %f187, %f189, %f72;
	selp.f32 	%f205, %f145, %f205, %p4;
	add.s32 	%r66, %r66, 2;
$L__BB2_55:
	and.b32  	%r52, %r34, 1;
	setp.eq.b32 	%p38, %r52, 1;
	not.pred 	%p39, %p38;
	@%p39 bra 	$L__BB2_65;
	setp.ge.s32 	%p40, %r2, %r32;
	mov.f32 	%f198, 0f00000000;
	@%p40 bra 	$L__BB2_58;
	add.s32 	%r53, %r66, %r3;
	mul.wide.u32 	%rd56, %r53, 4;
	add.s64 	%rd57, %rd2, %rd56;
	ld.global.f32 	%f198, [%rd57];
$L__BB2_58:
	setp.ge.s32 	%p41, %r4, %r32;
	mov.f32 	%f199, 0f00000000;
	@%p41 bra 	$L__BB2_60;
	add.s32 	%r54, %r66, %r5;
	mul.wide.u32 	%rd58, %r54, 4;
	add.s64 	%rd59, %rd2, %rd58;
	ld.global.f32 	%f199, [%rd59];
$L__BB2_60:
	setp.ge.s32 	%p42, %r1, %r33;
	mad.lo.s32 	%r55, %r66, %r33, %r1;
	mul.wide.s32 	%rd60, %r55, 4;
	add.s64 	%rd12, %rd1, %rd60;
	mov.f32 	%f200, 0f00000000;
	@%p42 bra 	$L__BB2_62;
	ld.global.f32 	%f200, [%rd12];
$L__BB2_62:
	setp.ge.s32 	%p43, %r6, %r33;
	mov.f32 	%f201, 0f00000000;
	@%p43 bra 	$L__BB2_64;
	ld.global.f32 	%f201, [%rd12+4];
$L__BB2_64:
	fma.rn.f32 	%f150, %f198, %f200, %f202;
	selp.f32 	%f202, %f150, %f202, %p1;
	fma.rn.f32 	%f151, %f198, %f201, %f203;
	selp.f32 	%f203, %f151, %f203, %p2;
	fma.rn.f32 	%f152, %f199, %f200, %f204;
	selp.f32 	%f204, %f152, %f204, %p3;
	fma.rn.f32 	%f153, %f199, %f201, %f205;
	selp.f32 	%f205, %f153, %f205, %p4;
$L__BB2_65:
	ld.param.u64 	%rd63, [_Z19coarsened_matmul2x2PfS_S_iii_param_2];
	setp.ge.s32 	%p44, %r2, %r32;
	setp.ge.s32 	%p45, %r1, %r33;
	mad.lo.s32 	%r56, %r33, %r2, %r1;
	cvta.to.global.u64 	%rd13, %rd63;
	mul.wide.s32 	%rd61, %r56, 4;
	add.s64 	%rd14, %rd13, %rd61;
	or.pred  	%p46, %p44, %p45;
	@%p46 bra 	$L__BB2_67;
	st.global.f32 	[%rd14], %f202;
$L__BB2_67:
	setp.ge.s32 	%p47, %r1, %r33;
	add.s32 	%r30, %r2, 1;
	setp.ge.s32 	%p48, %r30, %r32;
	or.pred  	%p49, %p48, %p47;
	@%p49 bra 	$L__BB2_69;
	st.global.f32 	[%rd14+4], %f203;
$L__BB2_69:
	setp.ge.s32 	%p50, %r2, %r32;
	add.s32 	%r31, %r1, 1;
	setp.ge.s32 	%p51, %r31, %r33;
	mad.lo.s32 	%r57, %r33, %r30, %r1;
	mul.wide.s32 	%rd62, %r57, 4;
	add.s64 	%rd15, %rd13, %rd62;
	or.pred  	%p52, %p50, %p51;
	@%p52 bra 	$L__BB2_71;
	st.global.f32 	[%rd15], %f204;
$L__BB2_71:
	setp.ge.s32 	%p53, %r31, %r33;
	setp.ge.s32 	%p54, %r30, %r32;
	or.pred  	%p55, %p54, %p53;
	@%p55 bra 	$L__BB2_73;
	st.global.f32 	[%rd15+4], %f205;
$L__BB2_73:
	ret;

}
	// .globl	_Z11MatMulTiledPfS_S_iii
.visible .entry _Z11MatMulTiledPfS_S_iii(
	.param .u64 .ptr .align 1 _Z11MatMulTiledPfS_S_iii_param_0,
	.param .u64 .ptr .align 1 _Z11MatMulTiledPfS_S_iii_param_1,
	.param .u64 .ptr .align 1 _Z11MatMulTiledPfS_S_iii_param_2,
	.param .u32 _Z11MatMulTiledPfS_S_iii_param_3,
	.param .u32 _Z11MatMulTiledPfS_S_iii_param_4,
	.param .u32 _Z11MatMulTiledPfS_S_iii_param_5
)
{
	.reg .pred 	%p<12>;
	.reg .b32 	%r<44>;
	.reg .b32 	%f<63>;
	.reg .b64 	%rd<13>;
	// demoted variable
	.shared .align 4 .b8 _ZZ11MatMulTiledPfS_S_iiiE5Adata[1024];
	// demoted variable
	.shared .align 4 .b8 _ZZ11MatMulTiledPfS_S_iiiE5Bdata[1024];
	ld.param.u64 	%rd3, [_Z11MatMulTiledPfS_S_iii_param_0];
	ld.param.u64 	%rd4, [_Z11MatMulTiledPfS_S_iii_param_1];
	ld.param.u64 	%rd5, [_Z11MatMulTiledPfS_S_iii_param_2];
	ld.param.u32 	%r23, [_Z11MatMulTiledPfS_S_iii_param_3];
	ld.param.u32 	%r24, [_Z11MatMulTiledPfS_S_iii_param_4];
	ld.param.u32 	%r25, [_Z11MatMulTiledPfS_S_iii_param_5];
	mov.u32 	%r39, %tid.x;
	mov.u32 	%r26, %ctaid.x;
	mov.u32 	%r27, %ntid.x;
	mad.lo.s32 	%r2, %r26, %r27, %r39;
	mov.u32 	%r41, %tid.y;
	mov.u32 	%r28, %ctaid.y;
	mov.u32 	%r29, %ntid.y;
	mad.lo.s32 	%r4, %r28, %r29, %r41;
	setp.lt.s32 	%p1, %r25, 16;
	mov.f32 	%f62, 0f00000000;
	@%p1 bra 	$L__BB3_7;
	shl.b32 	%r30, %r41, 6;
	mov.u32 	%r31, _ZZ11MatMulTiledPfS_S_iiiE5Adata;
	add.s32 	%r5, %r31, %r30;
	shl.b32 	%r32, %r39, 2;
	add.s32 	%r6, %r5, %r32;
	mov.u32 	%r33, _ZZ11MatMulTiledPfS_S_iiiE5Bdata;
	add.s32 	%r8, %r33, %r32;
	add.s32 	%r7, %r8, %r30;
	shr.s32 	%r34, %r25, 31;
	shr.u32 	%r35, %r34, 28;
	add.s32 	%r36, %r25, %r35;
	shr.s32 	%r37, %r36, 4;
	neg.s32 	%r43, %r37;
	mad.lo.s32 	%r42, %r41, %r24, %r2;
	shl.b32 	%r11, %r24, 4;
	mad.lo.s32 	%r40, %r25, %r4, %r39;
	cvta.to.global.u64 	%rd1, %rd3;
	cvta.to.global.u64 	%rd2, %rd4;
	mov.f32 	%f62, 0f00000000;
$L__BB3_2:
	setp.ge.s32 	%p2, %r4, %r23;
	setp.ge.u32 	%p3, %r39, %r25;
	mov.f32 	%f60, 0f00000000;
	or.pred  	%p4, %p2, %p3;
	@%p4 bra 	$L__BB3_4;
	mul.wide.u32 	%rd6, %r40, 4;
	add.s64 	%rd7, %rd1, %rd6;
	ld.global.f32 	%f60, [%rd7];
$L__BB3_4:
	setp.ge.s32 	%p5, %r2, %r24;
	st.shared.f32 	[%r6], %f60;
	setp.ge.u32 	%p6, %r41, %r25;
	mov.f32 	%f61, 0f00000000;
	or.pred  	%p7, %p5, %p6;
	@%p7 bra 	$L__BB3_6;
	mul.wide.u32 	%rd8, %r42, 4;
	add.s64 	%rd9, %rd2, %rd8;
	ld.global.f32 	%f61, [%rd9];
$L__BB3_6:
	st.shared.f32 	[%r7], %f61;
	bar.sync 	0;
	ld.shared.f32 	%f12, [%r5];
	ld.shared.f32 	%f13, [%r8];
	fma.rn.f32 	%f14, %f12, %f13, %f62;
	ld.shared.f32 	%f15, [%r5+4];
	ld.shared.f32 	%f16, [%r8+64];
	fma.rn.f32 	%f17, %f15, %f16, %f14;
	ld.shared.f32 	%f18, [%r5+8];
	ld.shared.f32 	%f19, [%r8+128];
	fma.rn.f32 	%f20, %f18, %f19, %f17;
	ld.shared.f32 	%f21, [%r5+12];
	ld.shared.f32 	%f22, [%r8+192];
	fma.rn.f32 	%f23, %f21, %f22, %f20;
	ld.shared.f32 	%f24, [%r5+16];
	ld.shared.f32 	%f25, [%r8+256];
	fma.rn.f32 	%f26, %f24, %f25, %f23;
	ld.shared.f32 	%f27, [%r5+20];
	ld.shared.f32 	%f28, [%r8+320];
	fma.rn.f32 	%f29, %f27, %f28, %f26;
	ld.shared.f32 	%f30, [%r5+24];
	ld.shared.f32 	%f31, [%r8+384];
	fma.rn.f32 	%f32, %f30, %f31, %f29;
	ld.shared.f32 	%f33, [%r5+28];
	ld.shared.f32 	%f34, [%r8+448];
	fma.rn.f32 	%f35, %f33, %f34, %f32;
	ld.shared.f32 	%f36, [%r5+32];
	ld.shared.f32 	%f37, [%r8+512];
	fma.rn.f32 	%f38, %f36, %f37, %f35;
	ld.shared.f32 	%f39, [%r5+36];
	ld.shared.f32 	%f40, [%r8+576];
	fma.rn.f32 	%f41, %f39, %f40, %f38;
	ld.shared.f32 	%f42, [%r5+40];
	ld.shared.f32 	%f43, [%r8+640];
	fma.rn.f32 	%f44, %f42, %f43, %f41;
	ld.shared.f32 	%f45, [%r5+44];
	ld.shared.f32 	%f46, [%r8+704];
	fma.rn.f32 	%f47, %f45, %f46, %f44;
	ld.shared.f32 	%f48, [%r5+48];
	ld.shared.f32 	%f49, [%r8+768];
	fma.rn.f32 	%f50, %f48, %f49, %f47;
	ld.shared.f32 	%f51, [%r5+52];
	ld.shared.f32 	%f52, [%r8+832];
	fma.rn.f32 	%f53, %f51, %f52, %f50;
	ld.shared.f32 	%f54, [%r5+56];
	ld.shared.f32 	%f55, [%r8+896];
	fma.rn.f32 	%f56, %f54, %f55, %f53;
	ld.shared.f32 	%f57, [%r5+60];
	ld.shared.f32 	%f58, [%r8+960];
	fma.rn.f32 	%f62, %f57, %f58, %f56;
	bar.sync 	0;
	add.s32 	%r43, %r43, 1;
	setp.ne.s32 	%p8, %r43, 0;
	add.s32 	%r42, %r42, %r11;
	add.s32 	%r41, %r41, 16;
	add.s32 	%r40, %r40, 16;
	add.s32 	%r39, %r39, 16;
	@%p8 bra 	$L__BB3_2;
$L__BB3_7:
	setp.ge.s32 	%p9, %r4, %r23;
	setp.ge.s32 	%p10, %r2, %r24;
	or.pred  	%p11, %p9, %p10;
	@%p11 bra 	$L__BB3_9;
	mad.lo.s32 	%r38, %r24, %r4, %r2;
	cvta.to.global.u64 	%rd10, %rd5;
	mul.wide.s32 	%rd11, %r38, 4;
	add.s64 	%rd12, %rd10, %rd11;
	st.global.f32 	[%rd12], %f62;
$L__BB3_9:
	ret;

}
	// .globl	_Z10MatmulBestPfS_S_iii
.visible .entry _Z10MatmulBestPfS_S_iii(
	.param .u64 .ptr .align 1 _Z10MatmulBestPfS_S_iii_param_0,
	.param .u64 .ptr .align 1 _Z10MatmulBestPfS_S_iii_param_1,
	.param .u64 .ptr .align 1 _Z10MatmulBestPfS_S_iii_param_2,
	.param .u32 _Z10MatmulBestPfS_S_iii_param_3,
	.param .u32 _Z10MatmulBestPfS_S_iii_param_4,
	.param .u32 _Z10MatmulBestPfS_S_iii_param_5
)
{
	.reg .pred 	%p<76>;
	.reg .b32 	%r<88>;
	.reg .b32 	%f<227>;
	.reg .b64 	%rd<31>;
	// demoted variable
	.shared .align 4 .b8 _ZZ10MatmulBestPfS_S_iiiE5Adata[4096];
	// demoted variable
	.shared .align 4 .b8 _ZZ10MatmulBestPfS_S_iiiE5Bdata[4096];
	ld.param.u64 	%rd10, [_Z10MatmulBestPfS_S_iii_param_0];
	ld.param.u64 	%rd11, [_Z10MatmulBestPfS_S_iii_param_2];
	ld.param.u32 	%r34, [_Z10MatmulBestPfS_S_iii_param_3];
	ld.param.u32 	%r35, [_Z10MatmulBestPfS_S_iii_param_4];
	ld.param.u32 	%r36, [_Z10MatmulBestPfS_S_iii_param_5];
	cvta.to.global.u64 	%rd1, %rd10;
	cvta.to.global.u64 	%rd2, %rd11;
	mov.u32 	%r37, %ctaid.y;
	shl.b32 	%r1, %r37, 6;
	mov.u32 	%r38, %ctaid.x;
	shl.b32 	%r2, %r38, 6;
	mov.u32 	%r3, %tid.y;
	mov.u32 	%r4, %tid.x;
	setp.lt.s32 	%p1, %r36, 16;
	mov.f32 	%f210, 0f00000000;
	mov.f32 	%f209, %f210;
	mov.f32 	%f208, %f210;
	mov.f32 	%f207, %f210;
	mov.f32 	%f206, %f210;
	mov.f32 	%f205, %f210;
	mov.f32 	%f204, %f210;
	mov.f32 	%f203, %f210;
	mov.f32 	%f202, %f210;
	mov.f32 	%f201, %f210;
	mov.f32 	%f200, %f210;
	mov.f32 	%f199, %f210;
	mov.f32 	%f198, %f210;
	mov.f32 	%f197, %f210;
	mov.f32 	%f196, %f210;
	mov.f32 	%f195, %f210;
	@%p1 bra 	$L__BB4_21;
	shl.b32 	%r40, %r3, 2;
	add.s32 	%r5, %r1, %r40;
	shl.b32 	%r41, %r3, 8;
	mov.u32 	%r42, _ZZ10MatmulBestPfS_S_iiiE5Adata;
	add.s32 	%r43, %r42, %r41;
	shl.b32 	%r44, %r4, 2;
	add.s32 	%r6, %r43, %r44;
	mul.lo.s32 	%r7, %r36, %r5;
	add.s32 	%r8, %r7, %r36;
	add.s32 	%r9, %r8, %r36;
	add.s32 	%r10, %r2, %r44;
	mov.u32 	%r45, _ZZ10MatmulBestPfS_S_iiiE5Bdata;
	add.s32 	%r46, %r45, %r41;
	shl.b32 	%r47, %r4, 4;
	add.s32 	%r11, %r46, %r47;
	shr.s32 	%r48, %r36, 31;
	shr.u32 	%r49, %r48, 28;
	add.s32 	%r50, %r36, %r49;
	shr.s32 	%r12, %r50, 4;
	mov.f32 	%f195, 0f00000000;
	mov.b32 	%r84, 0;
	cvt.s64.s32 	%rd22, %r10;
	mov.f32 	%f196, %f195;
	mov.f32 	%f197, %f195;
	mov.f32 	%f198, %f195;
	mov.f32 	%f199, %f195;
	mov.f32 	%f200, %f195;
	mov.f32 	%f201, %f195;
	mov.f32 	%f202, %f195;
	mov.f32 	%f203, %f195;
	mov.f32 	%f204, %f195;
	mov.f32 	%f205, %f195;
	mov.f32 	%f206, %f195;
	mov.f32 	%f207, %f195;
	mov.f32 	%f208, %f195;
	mov.f32 	%f209, %f195;
	mov.f32 	%f210, %f195;
$L__BB4_2:
	setp.ge.s32 	%p2, %r5, %r34;
	shl.b32 	%r14, %r84, 4;
	add.s32 	%r51, %r14, %r4;
	setp.ge.s32 	%p3, %r51, %r36;
	mov.f32 	%f187, 0f00000000;
	or.pred  	%p4, %p2, %p3;
	@%p4 bra 	$L__BB4_4;
	add.s32 	%r52, %r51, %r7;
	mul.wide.u32 	%rd12, %r52, 4;
	add.s64 	%rd13, %rd1, %rd12;
	ld.global.f32 	%f187, [%rd13];
$L__BB4_4:
	add.s32 	%r53, %r5, 1;
	setp.ge.s32 	%p6, %r53, %r34;
	st.shared.f32 	[%r6], %f187;
	mov.f32 	%f188, 0f00000000;
	or.pred  	%p7, %p6, %p3;
	@%p7 bra 	$L__BB4_6;
	add.s32 	%r54, %r51, %r8;
	mul.wide.u32 	%rd14, %r54, 4;
	add.s64 	%rd15, %rd1, %rd14;
	ld.global.f32 	%f188, [%rd15];
$L__BB4_6:
	add.s32 	%r55, %r5, 2;
	setp.ge.s32 	%p9, %r55, %r34;
	st.shared.f32 	[%r6+64], %f188;
	mov.f32 	%f189, 0f00000000;
	or.pred  	%p10, %p9, %p3;
	@%p10 bra 	$L__BB4_8;
	add.s32 	%r56, %r51, %r9;
	mul.wide.u32 	%rd16, %r56, 4;
	add.s64 	%rd17, %rd1, %rd16;
	ld.global.f32 	%f189, [%rd17];
$L__BB4_8:
	add.s32 	%r57, %r5, 3;
	setp.ge.s32 	%p12, %r57, %r34;
	st.shared.f32 	[%r6+128], %f189;
	mov.f32 	%f190, 0f00000000;
	or.pred  	%p13, %p12, %p3;
	@%p13 bra 	$L__BB4_10;
	add.s32 	%r58, %r9, %r36;
	add.s32 	%r59, %r51, %r58;
	mul.wide.u32 	%rd18, %r59, 4;
	add.s64 	%rd19, %rd1, %rd18;
	ld.global.f32 	%f190, [%rd19];
$L__BB4_10:
	ld.param.u64 	%rd30, [_Z10MatmulBestPfS_S_iii_param_1];
	cvta.to.global.u64 	%rd3, %rd30;
	setp.ge.s32 	%p14, %r10, %r35;
	st.shared.f32 	[%r6+192], %f190;
	add.s32 	%r16, %r14, %r3;
	setp.ge.s32 	%p15, %r16, %r36;
	mov.f32 	%f191, 0f00000000;
	or.pred  	%p16, %p15, %p14;
	@%p16 bra 	$L__BB4_12;
	mad.lo.s32 	%r60, %r16, %r35, %r10;
	mul.wide.s32 	%rd20, %r60, 4;
	add.s64 	%rd21, %rd3, %rd20;
	ld.global.f32 	%f191, [%rd21];
$L__BB4_12:
	add.s32 	%r61, %r10, 1;
	setp.ge.s32 	%p18, %r61, %r35;
	st.shared.f32 	[%r11], %f191;
	mul.lo.s32 	%r62, %r16, %r35;
	cvt.s64.s32 	%rd23, %r62;
	add.s64 	%rd24, %rd23, %rd22;
	shl.b64 	%rd25, %rd24, 2;
	add.s64 	%rd4, %rd3, %rd25;
	mov.f32 	%f192, 0f00000000;
	or.pred  	%p19, %p15, %p18;
	@%p19 bra 	$L__BB4_14;
	ld.global.f32 	%f192, [%rd4+4];
$L__BB4_14:
	add.s32 	%r63, %r10, 2;
	setp.ge.s32 	%p21, %r63, %r35;
	st.shared.f32 	[%r11+4], %f192;
	mov.f32 	%f193, 0f00000000;
	or.pred  	%p22, %p15, %p21;
	@%p22 bra 	$L__BB4_16;
	ld.global.f32 	%f193, [%rd4+8];
$L__BB4_16:
	add.s32 	%r64, %r10, 3;
	setp.ge.s32 	%p24, %r64, %r35;
	st.shared.f32 	[%r11+8], %f193;
	mov.f32 	%f194, 0f00000000;
	or.pred  	%p25, %p15, %p24;
	@%p25 bra 	$L__BB4_18;
	ld.global.f32 	%f194, [%rd4+12];
$L__BB4_18:
	shl.b32 	%r66, %r3, 8;
	mov.u32 	%r67, _ZZ10MatmulBestPfS_S_iiiE5Adata;
	add.s32 	%r68, %r66, %r67;
	add.s32 	%r86, %r68, 128;
	shl.b32 	%r69, %r4, 4;
	mov.u32 	%r70, _ZZ10MatmulBestPfS_S_iiiE5Bdata;
	add.s32 	%r71, %r69, %r70;
	add.s32 	%r85, %r71, 512;
	st.shared.f32 	[%r11+12], %f194;
	bar.sync 	0;
	mov.b32 	%r87, 128;
$L__BB4_19:
	ld.shared.f32 	%f91, [%r86+-128];
	ld.shared.f32 	%f92, [%r86+-64];
	ld.shared.f32 	%f93, [%r86];
	ld.shared.f32 	%f94, [%r86+64];
	ld.shared.f32 	%f95, [%r85+-512];
	ld.shared.f32 	%f96, [%r85+-508];
	ld.shared.f32 	%f97, [%r85+-504];
	ld.shared.f32 	%f98, [%r85+-500];
	fma.rn.f32 	%f99, %f91, %f95, %f203;
	fma.rn.f32 	%f100, %f91, %f96, %f204;
	fma.rn.f32 	%f101, %f91, %f97, %f205;
	fma.rn.f32 	%f102, %f91, %f98, %f206;
	fma.rn.f32 	%f103, %f92, %f95, %f207;
	fma.rn.f32 	%f104, %f92, %f96, %f208;
	fma.rn.f32 	%f105, %f92, %f97, %f209;
	fma.rn.f32 	%f106, %f92, %f98, %f210;
	fma.rn.f32 	%f107, %f93, %f95, %f202;
	fma.rn.f32 	%f108, %f93, %f96, %f201;
	fma.rn.f32 	%f109, %f93, %f97, %f200;
	fma.rn.f32 	%f110, %f93, %f98, %f199;
	fma.rn.f32 	%f111, %f94, %f95, %f198;
	fma.rn.f32 	%f112, %f94, %f96, %f197;
	fma.rn.f32 	%f113, %f94, %f97, %f196;
	fma.rn.f32 	%f114, %f94, %f98, %f195;
	ld.shared.f32 	%f115, [%r86+-124];
	ld.shared.f32 	%f116, [%r86+-60];
	ld.shared.f32 	%f117, [%r86+4];
	ld.shared.f32 	%f118, [%r86+68];
	ld.shared.f32 	%f119, [%r85+-256];
	ld.shared.f32 	%f120, [%r85+-252];
	ld.shared.f32 	%f121, [%r85+-248];
	ld.shared.f32 	%f122, [%r85+-244];
	fma.rn.f32 	%f123, %f115, %f119, %f99;
	fma.rn.f32 	%f124, %f115, %f120, %f100;
	fma.rn.f32 	%f125, %f115, %f121, %f101;
	fma.rn.f32 	%f126, %f115, %f122, %f102;
	fma.rn.f32 	%f127, %f116, %f119, %f103;
	fma.rn.f32 	%f128, %f116, %f120, %f104;
	fma.rn.f32 	%f129, %f116, %f121, %f105;
	fma.rn.f32 	%f130, %f116, %f122, %f106;
	fma.rn.f32 	%f131, %f117, %f119, %f107;
	fma.rn.f32 	%f132, %f117, %f120, %f108;
	fma.rn.f32 	%f133, %f117, %f121, %f109;
	fma.rn.f32 	%f134, %f117, %f122, %f110;
	fma.rn.f32 	%f135, %f118, %f119, %f111;
	fma.rn.f32 	%f136, %f118, %f120, %f112;
	fma.rn.f32 	%f137, %f118, %f121, %f113;
	fma.rn.f32 	%f138, %f118, %f122, %f114;
	ld.shared.f32 	%f139, [%r86+-120];
	ld.shared.f32 	%f140, [%r86+-56];
	ld.shared.f32 	%f141, [%r86+8];
	ld.shared.f32 	%f142, [%r86+72];
	ld.shared.f32 	%f143, [%r85];
	ld.shared.f32 	%f144, [%r85+4];
	ld.shared.f32 	%f145, [%r85+8];
	ld.shared.f32 	%f146, [%r85+12];
	fma.rn.f32 	%f147, %f139, %f143, %f123;
	fma.rn.f32 	%f148, %f139, %f144, %f124;
	fma.rn.f32 	%f149, %f139, %f145, %f125;
	fma.rn.f32 	%f150, %f139, %f146, %f126;
	fma.rn.f32 	%f151, %f140, %f143, %f127;
	fma.rn.f32 	%f152, %f140, %f144, %f128;
	fma.rn.f32 	%f153, %f140, %f145, %f129;
	fma.rn.f32 	%f154, %f140, %f146, %f130;
	fma.rn.f32 	%f155, %f141, %f143, %f131;
	fma.rn.f32 	%f156, %f141, %f144, %f132;
	fma.rn.f32 	%f157, %f141, %f145, %f133;
	fma.rn.f32 	%f158, %f141, %f146, %f134;
	fma.rn.f32 	%f159, %f142, %f143, %f135;
	fma.rn.f32 	%f160, %f142, %f144, %f136;
	fma.rn.f32 	%f161, %f142, %f145, %f137;
	fma.rn.f32 	%f162, %f142, %f146, %f138;
	ld.shared.f32 	%f163, [%r86+-116];
	ld.shared.f32 	%f164, [%r86+-52];
	ld.shared.f32 	%f165, [%r86+12];
	ld.shared.f32 	%f166, [%r86+76];
	ld.shared.f32 	%f167, [%r85+256];
	ld.shared.f32 	%f168, [%r85+260];
	ld.shared.f32 	%f169, [%r85+264];
	ld.shared.f32 	%f170, [%r85+268];
	fma.rn.f32 	%f203, %f163, %f167, %f147;
	fma.rn.f32 	%f204, %f163, %f168, %f148;
	fma.rn.f32 	%f205, %f163, %f169, %f149;
	fma.rn.f32 	%f206, %f163, %f170, %f150;
	fma.rn.f32 	%f207, %f164, %f167, %f151;
	fma.rn.f32 	%f208, %f164, %f168, %f152;
	fma.rn.f32 	%f209, %f164, %f169, %f153;
	fma.rn.f32 	%f210, %f164, %f170, %f154;
	fma.rn.f32 	%f202, %f165, %f167, %f155;
	fma.rn.f32 	%f201, %f165, %f168, %f156;
	fma.rn.f32 	%f200, %f165, %f169, %f157;
	fma.rn.f32 	%f199, %f165, %f170, %f158;
	fma.rn.f32 	%f198, %f166, %f167, %f159;
	fma.rn.f32 	%f197, %f166, %f168, %f160;
	fma.rn.f32 	%f196, %f166, %f169, %f161;
	fma.rn.f32 	%f195, %f166, %f170, %f162;
	add.s32 	%r87, %r87, 16;
	add.s32 	%r86, %r86, 16;
	add.s32 	%r85, %r85, 1024;
	setp.ne.s32 	%p26, %r87, 192;
	@%p26 bra 	$L__BB4_19;
	bar.sync 	0;
	add.s32 	%r84, %r84, 1;
	setp.ne.s32 	%p27, %r84, %r12;
	@%p27 bra 	$L__BB4_2;
$L__BB4_21:
	shl.b32 	%r72, %r3, 2;
	mov.u32 	%r73, %ctaid.y;
	shl.b32 	%r74, %r73, 6;
	add.s32 	%r26, %r74, %r72;
	shl.b32 	%r75, %r4, 2;
	mov.u32 	%r76, %ctaid.x;
	shl.b32 	%r77, %r76, 6;
	add.s32 	%r78, %r77, %r75;
	setp.ge.s32 	%p28, %r26, %r34;
	setp.ge.s32 	%p29, %r78, %r35;
	mad.lo.s32 	%r79, %r35, %r26, %r78;
	mul.wide.s32 	%rd26, %r79, 4;
	add.s64 	%rd5, %rd2, %rd26;
	or.pred  	%p30, %p28, %p29;
	@%p30 bra 	$L__BB4_23;
	st.global.f32 	[%rd5], %f203;
$L__BB4_23:
	setp.ge.s32 	%p31, %r26, %r34;
	add.s32 	%r28, %r78, 1;
	setp.ge.s32 	%p32, %r28, %r35;
	or.pred  	%p33, %p31, %p32;
	@%p33 bra 	$L__BB4_25;
	st.global.f32 	[%rd5+4], %f204;
$L__BB4_25:
	setp.ge.s32 	%p34, %r26, %r34;
	add.s32 	%r29, %r78, 2;
	setp.ge.s32 	%p35, %r29, %r35;
	or.pred  	%p36, %p34, %p35;
	@%p36 bra 	$L__BB4_27;
	st.global.f32 	[%rd5+8], %f205;
$L__BB4_27:
	setp.ge.s32 	%p37, %r26, %r34;
	add.s32 	%r30, %r78, 3;
	setp.ge.s32 	%p38, %r30, %r35;
	or.pred  	%p39, %p37, %p38;
	@%p39 bra 	$L__BB4_29;
	st.global.f32 	[%rd5+12], %f206;
$L__BB4_29:
	setp.ge.s32 	%p40, %r78, %r35;
	add.s32 	%r31, %r26, 1;
	setp.ge.s32 	%p41, %r31, %r34;
	mad.lo.s32 	%r80, %r35, %r26, %r35;
	add.s32 	%r81, %r80, %r78;
	mul.wide.s32 	%rd27, %r81, 4;
	add.s64 	%rd6, %rd2, %rd27;
	or.pred  	%p42, %p41, %p40;
	@%p42 bra 	$L__BB4_31;
	st.global.f32 	[%rd6], %f207;
$L__BB4_31:
	setp.ge.s32 	%p43, %r31, %r34;
	setp.ge.s32 	%p44, %r28, %r35;
	or.pred  	%p45, %p43, %p44;
	@%p45 bra 	$L__BB4_33;
	st.global.f32 	[%rd6+4], %f208;
$L__BB4_33:
	setp.ge.s32 	%p46, %r31, %r34;
	setp.ge.s32 	%p47, %r29, %r35;
	or.pred  	%p48, %p46, %p47;
	@%p48 bra 	$L__BB4_35;
	st.global.f32 	[%rd6+8], %f209;
$L__BB4_35:
	setp.ge.s32 	%p49, %r31, %r34;
	setp.ge.s32 	%p50, %r30, %r35;
	or.pred  	%p51, %p49, %p50;
	@%p51 bra 	$L__BB4_37;
	st.global.f32 	[%rd6+12], %f210;
$L__BB4_37:
	setp.ge.s32 	%p52, %r78, %r35;
	add.s32 	%r32, %r26, 2;
	setp.ge.s32 	%p53, %r32, %r34;
	mad.lo.s32 	%r82, %r35, %r32, %r78;
	mul.wide.s32 	%rd28, %r82, 4;
	add.s64 	%rd7, %rd2, %rd28;
	or.pred  	%p54, %p53, %p52;
	@%p54 bra 	$L__BB4_39;
	st.global.f32 	[%rd7], %f202;
$L__BB4_39:
	setp.ge.s32 	%p55, %r32, %r34;
	setp.ge.s32 	%p56, %r28, %r35;
	or.pred  	%p57, %p55, %p56;
	@%p57 bra 	$L__BB4_41;
	st.global.f32 	[%rd7+4], %f201;
$L__BB4_41:
	setp.ge.s32 	%p58, %r32, %r34;
	setp.ge.s32 	%p59, %r29, %r35;
	or.pred  	%p60, %p58, %p59;
	@%p60 bra 	$L__BB4_43;
	st.global.f32 	[%rd7+8], %f200;
$L__BB4_43:
	setp.ge.s32 	%p61, %r32, %r34;
	setp.ge.s32 	%p62, %r30, %r35;
	or.pred  	%p63, %p61, %p62;
	@%p63 bra 	$L__BB4_45;
	st.global.f32 	[%rd7+12], %f199;
$L__BB4_45:
	setp.ge.s32 	%p64, %r78, %r35;
	add.s32 	%r33, %r26, 3;
	setp.ge.s32 	%p65, %r33, %r34;
	mad.lo.s32 	%r83, %r35, %r33, %r78;
	mul.wide.s32 	%rd29, %r83, 4;
	add.s64 	%rd8, %rd2, %rd29;
	or.pred  	%p66, %p65, %p64;
	@%p66 bra 	$L__BB4_47;
	st.global.f32 	[%rd8], %f198;
$L__BB4_47:
	setp.ge.s32 	%p67, %r33, %r34;
	setp.ge.s32 	%p68, %r28, %r35;
	or.pred  	%p69, %p67, %p68;
	@%p69 bra 	$L__BB4_49;
	st.global.f32 	[%rd8+4], %f197;
$L__BB4_49:
	setp.ge.s32 	%p70, %r33, %r34;
	setp.ge.s32 	%p71, %r29, %r35;
	or.pred  	%p72, %p70, %p71;
	@%p72 bra 	$L__BB4_51;
	st.global.f32 	[%rd8+8], %f196;
$L__BB4_51:
	setp.ge.s32 	%p73, %r33, %r34;
	setp.ge.s32 	%p74, %r30, %r35;
	or.pred  	%p75, %p73, %p74;
	@%p75 bra 	$L__BB4_53;
	st.global.f32 	[%rd8+12], %f195;
$L__BB4_53:
	ret;

}


// ===== COMPILED SASS (sm_100) =====

	.target	sm_100

	.elftype	@"ET_EXEC"


//--------------------- .note.nv.tkinfo           --------------------------
	.section	.note.nv.tkinfo,"",@"SHT_NOTE"
	.sectionflags	@"SHF_NOTE_NV_TKINFO"
	.tkinfo
        /*0018*/ 	.word	0x00000002
        /*0030*/ 	.string	""
        /*0030*/ 	.string	"ptxas"
        /*0030*/ 	.string	"Cuda compilation tools, release 13.0, V13.0.88"
        /*0030*/ 	.string	"Build cuda_13.0.r13.0/compiler.36424714_0"
        /*0030*/ 	.string	"-arch sm_100 -m 64 "



//--------------------- .note.nv.cuinfo           --------------------------
	.section	.note.nv.cuinfo,"",@"SHT_NOTE"
	.sectionflags	@"SHF_NOTE_NV_CUINFO"
        /*0018*/ 	.short	0x0002
        /*001a*/ 	.short	0x0064
        /*001c*/ 	.short	0x0082
	.zero		2


//--------------------- .nv.info                  --------------------------
	.section	.nv.info,"",@"SHT_CUDA_INFO"
	.align	4


	//----- nvinfo : EIATTR_REGCOUNT
	.align		4
        /*0000*/ 	.byte	0x04, 0x2f
        /*0002*/ 	.short	(.L_1 - .L_0)
	.align		4
.L_0:
        /*0004*/ 	.word	index@(_Z13matmul1_naivePfS_S_iii)
        /*0008*/ 	.word	0x00000020


	//----- nvinfo : EIATTR_FRAME_SIZE
	.align		4
.L_1:
        /*000c*/ 	.byte	0x04, 0x11
        /*000e*/ 	.short	(.L_3 - .L_2)
	.align		4
.L_2:
        /*0010*/ 	.word	index@(_Z13matmul1_naivePfS_S_iii)
        /*0014*/ 	.word	0x00000000


	//----- nvinfo : EIATTR_REGCOUNT
	.align		4
.L_3:
        /*0018*/ 	.byte	0x04, 0x2f
        /*001a*/ 	.short	(.L_5 - .L_4)
	.align		4
.L_4:
        /*001c*/ 	.word	index@(_Z17matmul2_coalescedPfS_S_iii)
        /*0020*/ 	.word	0x00000020


	//----- nvinfo : EIATTR_FRAME_SIZE
	.align		4
.L_5:
        /*0024*/ 	.byte	0x04, 0x11
        /*0026*/ 	.short	(.L_7 - .L_6)
	.align		4
.L_6:
        /*0028*/ 	.word	index@(_Z17matmul2_coalescedPfS_S_iii)
        /*002c*/ 	.word	0x00000000


	//----- nvinfo : EIATTR_REGCOUNT
	.align		4
.L_7:
        /*0030*/ 	.byte	0x04, 0x2f
        /*0032*/ 	.short	(.L_9 - .L_8)
	.align		4
.L_8:
        /*0034*/ 	.word	index@(_Z19coarsened_matmul2x2PfS_S_iii)
        /*0038*/ 	.word	0x00000022


	//----- nvinfo : EIATTR_FRAME_SIZE
	.align		4
.L_9:
        /*003c*/ 	.byte	0x04, 0x11
        /*003e*/ 	.short	(.L_11 - .L_10)
	.align		4
.L_10:
        /*0040*/ 	.word	index@(_Z19coarsened_matmul2x2PfS_S_iii)
        /*0044*/ 	.word	0x00000000


	//----- nvinfo : EIATTR_REGCOUNT
	.align		4
.L_11:
        /*0048*/ 	.byte	0x04, 0x2f
        /*004a*/ 	.short	(.L_13 - .L_12)
	.align		4
.L_12:
        /*004c*/ 	.word	index@(_Z11MatMulTiledPfS_S_iii)
        /*0050*/ 	.word	0x00000020


	//----- nvinfo : EIATTR_FRAME_SIZE
	.align		4
.L_13:
        /*0054*/ 	.byte	0x04, 0x11
        /*0056*/ 	.short	(.L_15 - .L_14)
	.align		4
.L_14:
        /*0058*/ 	.word	index@(_Z11MatMulTiledPfS_S_iii)
        /*005c*/ 	.word	0x00000000


	//----- nvinfo : EIATTR_REGCOUNT
	.align		4
.L_15:
        /*0060*/ 	.byte	0x04, 0x2f
        /*0062*/ 	.short	(.L_17 - .L_16)
	.align		4
.L_16:
        /*0064*/ 	.word	index@(_Z10MatmulBestPfS_S_iii)
        /*0068*/ 	.word	0x00000038


	//----- nvinfo : EIATTR_FRAME_SIZE
	.align		4
.L_17:
        /*006c*/ 	.byte	0x04, 0x11
        /*006e*/ 	.short	(.L_19 - .L_18)
	.align		4
.L_18:
        /*0070*/ 	.word	index@(_Z10MatmulBestPfS_S_iii)
        /*0074*/ 	.word	0x00000000


	//----- nvinfo : EIATTR_MIN_STACK_SIZE
	.align		4
.L_19:
        /*0078*/ 	.byte	0x04, 0x12
        /*007a*/ 	.short	(.L_21 - .L_20)
	.align		4
.L_20:
        /*007c*/ 	.word	index@(_Z10MatmulBestPfS_S_iii)
        /*0080*/ 	.word	0x00000000


	//----- nvinfo : EIATTR_MIN_STACK_SIZE
	.align		4
.L_21:
        /*0084*/ 	.byte	0x04, 0x12
        /*0086*/ 	.short	(.L_23 - .L_22)
	.align		4
.L_22:
        /*0088*/ 	.word	index@(_Z11MatMulTiledPfS_S_iii)
        /*008c*/ 	.word	0x00000000


	//----- nvinfo : EIATTR_MIN_STACK_SIZE
	.align		4
.L_23:
        /*0090*/ 	.byte	0x04, 0x12
        /*0092*/ 	.short	(.L_25 - .L_24)
	.align		4
.L_24:
        /*0094*/ 	.word	index@(_Z19coarsened_matmul2x2PfS_S_iii)
        /*0098*/ 	.word	0x00000000


	//----- nvinfo : EIATTR_MIN_STACK_SIZE
	.align		4
.L_25:
        /*009c*/ 	.byte	0x04, 0x12
        /*009e*/ 	.short	(.L_27 - .L_26)
	.align		4
.L_26:
        /*00a0*/ 	.word	index@(_Z17matmul2_coalescedPfS_S_iii)
        /*00a4*/ 	.word	0x00000000


	//----- nvinfo : EIATTR_MIN_STACK_SIZE
	.align		4
.L_27:
        /*00a8*/ 	.byte	0x04, 0x12
        /*00aa*/ 	.short	(.L_29 - .L_28)
	.align		4
.L_28:
        /*00ac*/ 	.word	index@(_Z13matmul1_naivePfS_S_iii)
        /*00b0*/ 	.word	0x00000000
.L_29:


//--------------------- .nv.compat                --------------------------
	.section	.nv.compat,"",@"SHT_CUDA_COMPAT_INFO"
	.align	4
        /*0000*/ 	.byte	0x02, 0x09, 0x00, 0x00, 0x02, 0x02, 0x01, 0x00, 0x02, 0x05, 0x05, 0x00, 0x03, 0x07, 0x01, 0x01
        /*0010*/ 	.byte	0x02, 0x03, 0x00, 0x00, 0x02, 0x06, 0x01, 0x00, 0x04, 0x0b, 0x08, 0x00, 0x09, 0x00, 0x00, 0x00
        /*0020*/ 	.byte	0x00, 0x00, 0x00, 0x00


//--------------------- .nv.info._Z10MatmulBestPfS_S_iii --------------------------
	.section	.nv.info._Z10MatmulBestPfS_S_iii,"",@"SHT_CUDA_INFO"
	.sectionflags	@""
	.align	4


	//----- nvinfo : EIATTR_CUDA_API_VERSION
	.align		4
        /*0000*/ 	.byte	0x04, 0x37
        /*0002*/ 	.short	(.L_31 - .L_30)
.L_30:
        /*0004*/ 	.word	0x00000082


	//----- nvinfo : EIATTR_KPARAM_INFO
	.align		4
.L_31:
        /*0008*/ 	.byte	0x04, 0x17
        /*000a*/ 	.short	(.L_33 - .L_32)
.L_32:
        /*000c*/ 	.word	0x00000000
        /*0010*/ 	.short	0x0005
        /*0012*/ 	.short	0x0020
        /*0014*/ 	.byte	0x00, 0xf0, 0x11, 0x00


	//----- nvinfo : EIATTR_KPARAM_INFO
	.align		4
.L_33:
        /*0018*/ 	.byte	0x04, 0x17
        /*001a*/ 	.short	(.L_35 - .L_34)
.L_34:
        /*001c*/ 	.word	0x00000000
        /*0020*/ 	.short	0x0004
        /*0022*/ 	.short	0x001c
        /*0024*/ 	.byte	0x00, 0xf0, 0x11, 0x00


	//----- nvinfo : EIATTR_KPARAM_INFO
	.align		4
.L_35:
        /*0028*/ 	.byte	0x04, 0x17
        /*002a*/ 	.short	(.L_37 - .L_36)
.L_36:
        /*002c*/ 	.word	0x00000000
        /*0030*/ 	.short	0x0003
        /*0032*/ 	.short	0x0018
        /*0034*/ 	.byte	0x00, 0xf0, 0x11, 0x00


	//----- nvinfo : EIATTR_KPARAM_INFO
	.align		4
.L_37:
        /*0038*/ 	.byte	0x04, 0x17
        /*003a*/ 	.short	(.L_39 - .L_38)
.L_38:
        /*003c*/ 	.word	0x00000000
        /*0040*/ 	.short	0x0002
        /*0042*/ 	.short	0x0010
        /*0044*/ 	.byte	0x00, 0xf5, 0x21, 0x00


	//----- nvinfo : EIATTR_KPARAM_INFO
	.align		4
.L_39:
        /*0048*/ 	.byte	0x04, 0x17
        /*004a*/ 	.short	(.L_41 - .L_40)
.L_40:
        /*004c*/ 	.word	0x00000000
        /*0050*/ 	.short	0x0001
        /*0052*/ 	.short	0x0008
        /*0054*/ 	.byte	0x00, 0xf5, 0x21, 0x00


	//----- nvinfo : EIATTR_KPARAM_INFO
	.align		4
.L_41:
        /*0058*/ 	.byte	0x04, 0x17
        /*005a*/ 	.short	(.L_43 - .L_42)
.L_42:
        /*005c*/ 	.word	0x00000000
        /*0060*/ 	.short	0x0000
        /*0062*/ 	.short	0x0000
        /*0064*/ 	.byte	0x00, 0xf5, 0x21, 0x00


	//----- nvinfo : EIATTR_SPARSE_MMA_MASK
	.align		4
.L_43:
        /*0068*/ 	.byte	0x03, 0x50
        /*006a*/ 	.short	0x0000


	//----- nvinfo : EIATTR_MAXREG_COUNT
	.align		4
        /*006c*/ 	.byte	0x03, 0x1b
        /*006e*/ 	.short	0x00ff


	//----- nvinfo : EIATTR_NUM_BARRIERS
	.align		4
        /*0070*/ 	.byte	0x02, 0x4c
        /*0072*/ 	.byte	0x01
	.zero		1


	//----- nvinfo : EIATTR_MERCURY_ISA_VERSION
	.align		4
        /*0074*/ 	.byte	0x03, 0x5f
        /*0076*/ 	.short	0x0101


	//----- nvinfo : EIATTR_VRC_CTA_INIT_COUNT
	.align		4
        /*0078*/ 	.byte	0x02, 0x4a
	.zero		1
	.zero		1


	//----- nvinfo : EIATTR_EXIT_INSTR_OFFSETS
	.align		4
        /*007c*/ 	.byte	0x04, 0x1c
        /*007e*/ 	.short	(.L_45 - .L_44)


	//   ....[0]....
.L_44:
        /*0080*/ 	.word	0x00001070


	//   ....[1]....
        /*0084*/ 	.word	0x00001090


	//----- nvinfo : EIATTR_CBANK_PARAM_SIZE
	.align		4
.L_45:
        /*0088*/ 	.byte	0x03, 0x19
        /*008a*/ 	.short	0x0024


	//----- nvinfo : EIATTR_PARAM_CBANK
	.align		4
        /*008c*/ 	.byte	0x04, 0x0a
        /*008e*/ 	.short	(.L_47 - .L_46)
	.align		4
.L_46:
        /*0090*/ 	.word	index@(.nv.constant0._Z10MatmulBestPfS_S_iii)
        /*0094*/ 	.short	0x0380
        /*0096*/ 	.short	0x0024


	//----- nvinfo : EIATTR_SW_WAR
	.align		4
.L_47:
        /*0098*/ 	.byte	0x04, 0x36
        /*009a*/ 	.short	(.L_49 - .L_48)
.L_48:
        /*009c*/ 	.word	0x00000008
.L_49:


//--------------------- .nv.info._Z11MatMulTiledPfS_S_iii --------------------------
	.section	.nv.info._Z11MatMulTiledPfS_S_iii,"",@"SHT_CUDA_INFO"
	.sectionflags	@""
	.align	4


	//----- nvinfo : EIATTR_CUDA_API_VERSION
	.align		4
        /*0000*/ 	.byte	0x04, 0x37
        /*0002*/ 	.short	(.L_51 - .L_50)
.L_50:
        /*0004*/ 	.word	0x00000082


	//----- nvinfo : EIATTR_KPARAM_INFO
	.align		4
.L_51:
        /*0008*/ 	.byte	0x04, 0x17
        /*000a*/ 	.short	(.L_53 - .L_52)
.L_52:
        /*000c*/ 	.word	0x00000000
        /*0010*/ 	.short	0x0005
        /*0012*/ 	.short	0x0020
        /*0014*/ 	.byte	0x00, 0xf0, 0x11, 0x00


	//----- nvinfo : EIATTR_KPARAM_INFO
	.align		4
.L_53:
        /*0018*/ 	.byte	0x04, 0x17
        /*001a*/ 	.short	(.L_55 - .L_54)
.L_54:
        /*001c*/ 	.word	0x00000000
        /*0020*/ 	.short	0x0004
        /*0022*/ 	.short	0x001c
        /*0024*/ 	.byte	0x00, 0xf0, 0x11, 0x00


	//----- nvinfo : EIATTR_KPARAM_INFO
	.align		4
.L_55:
        /*0028*/ 	.byte	0x04, 0x17
        /*002a*/ 	.short	(.L_57 - .L_56)
.L_56:
        /*002c*/ 	.word	0x00000000
        /*0030*/ 	.short	0x0003
        /*0032*/ 	.short	0x0018
        /*0034*/ 	.byte	0x00, 0xf0, 0x11, 0x00


	//----- nvinfo : EIATTR_KPARAM_INFO
	.align		4
.L_57:
        /*0038*/ 	.byte	0x04, 0x17
        /*003a*/ 	.short	(.L_59 - .L_58)
.L_58:
        /*003c*/ 	.word	0x00000000
        /*0040*/ 	.short	0x0002
        /*0042*/ 	.short	0x0010
        /*0044*/ 	.byte	0x00, 0xf5, 0x21, 0x00


	//----- nvinfo : EIATTR_KPARAM_INFO
	.align		4
.L_59:
        /*0048*/ 	.byte	0x04, 0x17
        /*004a*/ 	.short	(.L_61 - .L_60)
.L_60:
        /*004c*/ 	.word	0x00000000
        /*0050*/ 	.short	0x0001
        /*0052*/ 	.short	0x0008
        /*0054*/ 	.byte	0x00, 0xf5, 0x21, 0x00


	//----- nvinfo : EIATTR_KPARAM_INFO
	.align		4
.L_61:
        /*0058*/ 	.byte	0x04, 0x17
        /*005a*/ 	.short	(.L_63 - .L_62)
.L_62:
        /*005c*/ 	.word	0x00000000
        /*0060*/ 	.short	0x0000
        /*0062*/ 	.short	0x0000
        /*0064*/ 	.byte	0x00, 0xf5, 0x21, 0x00


	//----- nvinfo : EIATTR_SPARSE_MMA_MASK
	.align		4
.L_63:
        /*0068*/ 	.byte	0x03, 0x50
        /*006a*/ 	.short	0x0000


	//----- nvinfo : EIATTR_MAXREG_COUNT
	.align		4
        /*006c*/ 	.byte	0x03, 0x1b
        /*006e*/ 	.short	0x00ff


	//----- nvinfo : EIATTR_NUM_BARRIERS
	.align		4
        /*0070*/ 	.byte	0x02, 0x4c
        /*0072*/ 	.byte	0x01
	.zero		1


	//----- nvinfo : EIATTR_MERCURY_ISA_VERSION
	.align		4
        /*0074*/ 	.byte	0x03, 0x5f
        /*0076*/ 	.short	0x0101


	//----- nvinfo : EIATTR_VRC_CTA_INIT_COUNT
	.align		4
        /*0078*/ 	.byte	0x02, 0x4a
	.zero		1
	.zero		1


	//----- nvinfo : EIATTR_EXIT_INSTR_OFFSETS
	.align		4
        /*007c*/ 	.byte	0x04, 0x1c
        /*007e*/ 	.short	(.L_65 - .L_64)


	//   ....[0]....
.L_64:
        /*0080*/ 	.word	0x00000610


	//   ....[1]....
        /*0084*/ 	.word	0x00000660


	//----- nvinfo : EIATTR_CBANK_PARAM_SIZE
	.align		4
.L_65:
        /*0088*/ 	.byte	0x03, 0x19
        /*008a*/ 	.short	0x0024


	//----- nvinfo : EIATTR_PARAM_CBANK
	.align		4
        /*008c*/ 	.byte	0x04, 0x0a
        /*008e*/ 	.short	(.L_67 - .L_66)
	.align		4
.L_66:
        /*0090*/ 	.word	index@(.nv.constant0._Z11MatMulTiledPfS_S_iii)
        /*0094*/ 	.short	0x0380
        /*0096*/ 	.short	0x0024


	//----- nvinfo : EIATTR_SW_WAR
	.align		4
.L_67:
        /*0098*/ 	.byte	0x04, 0x36
        /*009a*/ 	.short	(.L_69 - .L_68)
.L_68:
        /*009c*/ 	.word	0x00000008
.L_69:


//--------------------- .nv.info._Z19coarsened_matmul2x2PfS_S_iii --------------------------
	.section	.nv.info._Z19coarsened_matmul2x2PfS_S_iii,"",@"SHT_CUDA_INFO"
	.sectionflags	@""
	.align	4


	//----- nvinfo : EIATTR_CUDA_API_VERSION
	.align		4
        /*0000*/ 	.byte	0x04, 0x37
        /*0002*/ 	.short	(.L_71 - .L_70)
.L_70:
        /*0004*/ 	.word	0x00000082


	//----- nvinfo : EIATTR_KPARAM_INFO
	.align		4
.L_71:
        /*0008*/ 	.byte	0x04, 0x17
        /*000a*/ 	.short	(.L_73 - .L_72)
.L_72:
        /*000c*/ 	.word	0x00000000
        /*0010*/ 	.short	0x0005
        /*0012*/ 	.short	0x0020
        /*0014*/ 	.byte	0x00, 0xf0, 0x11, 0x00


	//----- nvinfo : EIATTR_KPARAM_INFO
	.align		4
.L_73:
        /*0018*/ 	.byte	0x04, 0x17
        /*001a*/ 	.short	(.L_75 - .L_74)
.L_74:
        /*001c*/ 	.word	0x00000000
        /*0020*/ 	.short	0x0004
        /*0022*/ 	.short	0x001c
        /*0024*/ 	.byte	0x00, 0xf0, 0x11, 0x00


	//----- nvinfo : EIATTR_KPARAM_INFO
	.align		4
.L_75:
        /*0028*/ 	.byte	0x04, 0x17
        /*002a*/ 	.short	(.L_77 - .L_76)
.L_76:
        /*002c*/ 	.word	0x00000000
        /*0030*/ 	.short	0x0003
        /*0032*/ 	.short	0x0018
        /*0034*/ 	.byte	0x00, 0xf0, 0x11, 0x00


	//----- nvinfo : EIATTR_KPARAM_INFO
	.align		4
.L_77:
        /*0038*/ 	.byte	0x04, 0x17
        /*003a*/ 	.short	(.L_79 - .L_78)
.L_78:
        /*003c*/ 	.word	0x00000000
        /*0040*/ 	.short	0x0002
        /*0042*/ 	.short	0x0010
        /*0044*/ 	.byte	0x00, 0xf5, 0x21, 0x00


	//----- nvinfo : EIATTR_KPARAM_INFO
	.align		4
.L_79:
        /*0048*/ 	.byte	0x04, 0x17
        /*004a*/ 	.short	(.L_81 - .L_80)
.L_80:
        /*004c*/ 	.word	0x00000000
        /*0050*/ 	.short	0x0001
        /*0052*/ 	.short	0x0008
        /*0054*/ 	.byte	0x00, 0xf5, 0x21, 0x00


	//----- nvinfo : EIATTR_KPARAM_INFO
	.align		4
.L_81:
        /*0058*/ 	.byte	0x04, 0x17
        /*005a*/ 	.short	(.L_83 - .L_82)
.L_82:
        /*005c*/ 	.word	0x00000000
        /*0060*/ 	.short	0x0000
        /*0062*/ 	.short	0x0000
        /*0064*/ 	.byte	0x00, 0xf5, 0x21, 0x00


	//----- nvinfo : EIATTR_SPARSE_MMA_MASK
	.align		4
.L_83:
        /*0068*/ 	.byte	0x03, 0x50
        /*006a*/ 	.short	0x0000


	//----- nvinfo : EIATTR_MAXREG_COUNT
	.align		4
        /*006c*/ 	.byte	0x03, 0x1b
        /*006e*/ 	.short	0x00ff


	//----- nvinfo : EIATTR_MERCURY_ISA_VERSION
	.align		4
        /*0070*/ 	.byte	0x03, 0x5f
        /*0072*/ 	.short	0x0101


	//----- nvinfo : EIATTR_VRC_CTA_INIT_COUNT
	.align		4
        /*0074*/ 	.byte	0x02, 0x4a
	.zero		1
	.zero		1


	//----- nvinfo : EIATTR_EXIT_INSTR_OFFSETS
	.align		4
        /*0078*/ 	.byte	0x04, 0x1c
        /*007a*/ 	.short	(.L_85 - .L_84)


	//   ....[0]....
.L_84:
        /*007c*/ 	.word	0x00000ee0


	//   ....[1]....
        /*0080*/ 	.word	0x00000f00


	//----- nvinfo : EIATTR_CBANK_PARAM_SIZE
	.align		4
.L_85:
        /*0084*/ 	.byte	0x03, 0x19
        /*0086*/ 	.short	0x0024


	//----- nvinfo : EIATTR_PARAM_CBANK
	.align		4
        /*0088*/ 	.byte	0x04, 0x0a
        /*008a*/ 	.short	(.L_87 - .L_86)
	.align		4
.L_86:
        /*008c*/ 	.word	index@(.nv.constant0._Z19coarsened_matmul2x2PfS_S_iii)
        /*0090*/ 	.short	0x0380
        /*0092*/ 	.short	0x0024


	//----- nvinfo : EIATTR_SW_WAR
	.align		4
.L_87:
        /*0094*/ 	.byte	0x04, 0x36
        /*0096*/ 	.short	(.L_89 - .L_88)
.L_88:
        /*0098*/ 	.word	0x00000008
.L_89:


//--------------------- .nv.info._Z17matmul2_coalescedPfS_S_iii --------------------------
	.section	.nv.info._Z17matmul2_coalescedPfS_S_iii,"",@"SHT_CUDA_INFO"
	.sectionflags	@""
	.align	4


	//----- nvinfo : EIATTR_CUDA_API_VERSION
	.align		4
        /*0000*/ 	.byte	0x04, 0x37
        /*0002*/ 	.short	(.L_91 - .L_90)
.L_90:
        /*0004*/ 	.word	0x00000082


	//----- nvinfo : EIATTR_KPARAM_INFO
	.align		4
.L_91:
        /*0008*/ 	.byte	0x04, 0x17
        /*000a*/ 	.short	(.L_93 - .L_92)
.L_92:
        /*000c*/ 	.word	0x00000000
        /*0010*/ 	.short	0x0005
        /*0012*/ 	.short	0x0020
        /*0014*/ 	.byte	0x00, 0xf0, 0x11, 0x00


	//----- nvinfo : EIATTR_KPARAM_INFO
	.align		4
.L_93:
        /*0018*/ 	.byte	0x04, 0x17
        /*001a*/ 	.short	(.L_95 - .L_94)
.L_94:
        /*001c*/ 	.word	0x00000000
        /*0020*/ 	.short	0x0004
        /*0022*/ 	.short	0x001c
        /*0024*/ 	.byte	0x00, 0xf0, 0x11, 0x00


	//----- nvinfo : EIATTR_KPARAM_INFO
	.align		4
.L_95:
        /*0028*/ 	.byte	0x04, 0x17
        /*002a*/ 	.short	(.L_97 - .L_96)
.L_96:
        /*002c*/ 	.word	0x00000000
        /*0030*/ 	.short	0x0003
        /*0032*/ 	.short	0x0018
        /*0034*/ 	.byte	0x00, 0xf0, 0x11, 0x00


	//----- nvinfo : EIATTR_KPARAM_INFO
	.align		4
.L_97:
        /*0038*/ 	.byte	0x04, 0x17
        /*003a*/ 	.short	(.L_99 - .L_98)
.L_98:
        /*003c*/ 	.word	0x00000000
        /*0040*/ 	.short	0x0002
        /*0042*/ 	.short	0x0010
        /*0044*/ 	.byte	0x00, 0xf5, 0x21, 0x00


	//----- nvinfo : EIATTR_KPARAM_INFO
	.align		4
.L_99:
        /*0048*/ 	.byte	0x04, 0x17
        /*004a*/ 	.short	(.L_101 - .L_100)
.L_100:
        /*004c*/ 	.word	0x00000000
        /*0050*/ 	.short	0x0001
        /*0052*/ 	.short	0x0008
        /*0054*/ 	.byte	0x00, 0xf5, 0x21, 0x00


	//----- nvinfo : EIATTR_KPARAM_INFO
	.align		4
.L_101:
        /*0058*/ 	.byte	0x04, 0x17
        /*005a*/ 	.short	(.L_103 - .L_102)
.L_102:
        /*005c*/ 	.word	0x00000000
        /*0060*/ 	.short	0x0000
        /*0062*/ 	.short	0x0000
        /*0064*/ 	.byte	0x00, 0xf5, 0x21, 0x00


	//----- nvinfo : EIATTR_SPARSE_MMA_MASK
	.align		4
.L_103:
        /*0068*/ 	.byte	0x03, 0x50
        /*006a*/ 	.short	0x0000


	//----- nvinfo : EIATTR_MAXREG_COUNT
	.align		4
        /*006c*/ 	.byte	0x03, 0x1b
        /*006e*/ 	.short	0x00ff


	//----- nvinfo : EIATTR_MERCURY_ISA_VERSION
	.align		4
        /*0070*/ 	.byte	0x03, 0x5f
        /*0072*/ 	.short	0x0101


	//----- nvinfo : EIATTR_VRC_CTA_INIT_COUNT
	.align		4
        /*0074*/ 	.byte	0x02, 0x4a
	.zero		1
	.zero		1


	//----- nvinfo : EIATTR_EXIT_INSTR_OFFSETS
	.align		4
        /*0078*/ 	.byte	0x04, 0x1c
        /*007a*/ 	.short	(.L_105 - .L_104)


	//   ....[0]....
.L_104:
        /*007c*/ 	.word	0x000000c0


	//   ....[1]....
        /*0080*/ 	.word	0x000008e0


	//----- nvinfo : EIATTR_CBANK_PARAM_SIZE
	.align		4
.L_105:
        /*0084*/ 	.byte	0x03, 0x19
        /*0086*/ 	.short	0x0024


	//----- nvinfo : EIATTR_PARAM_CBANK
	.align		4
        /*0088*/ 	.byte	0x04, 0x0a
        /*008a*/ 	.short	(.L_107 - .L_106)
	.align		4
.L_106:
        /*008c*/ 	.word	index@(.nv.constant0._Z17matmul2_coalescedPfS_S_iii)
        /*0090*/ 	.short	0x0380
        /*0092*/ 	.short	0x0024


	//----- nvinfo : EIATTR_SW_WAR
	.align		4
.L_107:
        /*0094*/ 	.byte	0x04, 0x36
        /*0096*/ 	.short	(.L_109 - .L_108)
.L_108:
        /*0098*/ 	.word	0x00000008
.L_109:


//--------------------- .nv.info._Z13matmul1_naivePfS_S_iii --------------------------
	.section	.nv.info._Z13matmul1_naivePfS_S_iii,"",@"SHT_CUDA_INFO"
	.sectionflags	@""
	.align	4


	//----- nvinfo : EIATTR_CUDA_API_VERSION
	.align		4
        /*0000*/ 	.byte	0x04, 0x37
        /*0002*/ 	.short	(.L_111 - .L_110)
.L_110:
        /*0004*/ 	.word	0x00000082


	//----- nvinfo : EIATTR_KPARAM_INFO
	.align		4
.L_111:
        /*0008*/ 	.byte	0x04, 0x17
        /*000a*/ 	.short	(.L_113 - .L_112)
.L_112:
        /*000c*/ 	.word	0x00000000
        /*0010*/ 	.short	0x0005
        /*0012*/ 	.short	0x0020
        /*0014*/ 	.byte	0x00, 0xf0, 0x11, 0x00


	//----- nvinfo : EIATTR_KPARAM_INFO
	.align		4
.L_113:
        /*0018*/ 	.byte	0x04, 0x17
        /*001a*/ 	.short	(.L_115 - .L_114)
.L_114:
        /*001c*/ 	.word	0x00000000
        /*0020*/ 	.short	0x0004
        /*0022*/ 	.short	0x001c
        /*0024*/ 	.byte	0x00, 0xf0, 0x11, 0x00


	//----- nvinfo : EIATTR_KPARAM_INFO
	.align		4
.L_115:
        /*0028*/ 	.byte	0x04, 0x17
        /*002a*/ 	.short	(.L_117 - .L_116)
.L_116:
        /*002c*/ 	.word	0x00000000
        /*0030*/ 	.short	0x0003
        /*0032*/ 	.short	0x0018
        /*0034*/ 	.byte	0x00, 0xf0, 0x11, 0x00


	//----- nvinfo : EIATTR_KPARAM_INFO
	.align		4
.L_117:
        /*0038*/ 	.byte	0x04, 0x17
        /*003a*/ 	.short	(.L_119 - .L_118)
.L_118:
        /*003c*/ 	.word	0x00000000
        /*0040*/ 	.short	0x0002
        /*0042*/ 	.short	0x0010
        /*0044*/ 	.byte	0x00, 0xf5, 0x21, 0x00


	//----- nvinfo : EIATTR_KPARAM_INFO
	.align		4
.L_119:
        /*0048*/ 	.byte	0x04, 0x17
        /*004a*/ 	.short	(.L_121 - .L_120)
.L_120:
        /*004c*/ 	.word	0x00000000
        /*0050*/ 	.short	0x0001
        /*0052*/ 	.short	0x0008
        /*0054*/ 	.byte	0x00, 0xf5, 0x21, 0x00


	//----- nvinfo : EIATTR_KPARAM_INFO
	.align		4
.L_121:
        /*0058*/ 	.byte	0x04, 0x17
        /*005a*/ 	.short	(.L_123 - .L_122)
.L_122:
        /*005c*/ 	.word	0x00000000
        /*0060*/ 	.short	0x0000
        /*0062*/ 	.short	0x0000
        /*0064*/ 	.byte	0x00, 0xf5, 0x21, 0x00


	//----- nvinfo : EIATTR_SPARSE_MMA_MASK
	.align		4
.L_123:
        /*0068*/ 	.byte	0x03, 0x50
        /*006a*/ 	.short	0x0000


	//----- nvinfo : EIATTR_MAXREG_COUNT
	.align		4
        /*006c*/ 	.byte	0x03, 0x1b
        /*006e*/ 	.short	0x00ff


	//----- nvinfo : EIATTR_MERCURY_ISA_VERSION
	.align		4
        /*0070*/ 	.byte	0x03, 0x5f
        /*0072*/ 	.short	0x0101


	//----- nvinfo : EIATTR_VRC_CTA_INIT_COUNT
	.align		4
        /*0074*/ 	.byte	0x02, 0x4a
	.zero		1
	.zero		1


	//----- nvinfo : EIATTR_EXIT_INSTR_OFFSETS
	.align		4
        /*0078*/ 	.byte	0x04, 0x1c
        /*007a*/ 	.short	(.L_125 - .L_124)


	//   ....[0]....
.L_124:
        /*007c*/ 	.word	0x000000c0


	//   ....[1]....
        /*0080*/ 	.word	0x00000840


	//----- nvinfo : EIATTR_CBANK_PARAM_SIZE
	.align		4
.L_125:
        /*0084*/ 	.byte	0x03, 0x19
        /*0086*/ 	.short	0x0024


	//----- nvinfo : EIATTR_PARAM_CBANK
	.align		4
        /*0088*/ 	.byte	0x04, 0x0a
        /*008a*/ 	.short	(.L_127 - .L_126)
	.align		4
.L_126:
        /*008c*/ 	.word	index@(.nv.constant0._Z13matmul1_naivePfS_S_iii)
        /*0090*/ 	.short	0x0380
        /*0092*/ 	.short	0x0024


	//----- nvinfo : EIATTR_SW_WAR
	.align		4
.L_127:
        /*0094*/ 	.byte	0x04, 0x36
        /*0096*/ 	.short	(.L_129 - .L_128)
.L_128:
        /*0098*/ 	.word	0x00000008
.L_129:


//--------------------- .nv.callgraph             --------------------------
	.section	.nv.callgraph,"",@"SHT_CUDA_CALLGRAPH"
	.align	4
	.sectionentsize	8
	.align		4
        /*0000*/ 	.word	0x00000000
	.align		4
        /*0004*/ 	.word	0xffffffff
	.align		4
        /*0008*/ 	.word	0x00000000
	.align		4
        /*000c*/ 	.word	0xfffffffe
	.align		4
        /*0010*/ 	.word	0x00000000
	.align		4
        /*0014*/ 	.word	0xfffffffd
	.align		4
        /*0018*/ 	.word	0x00000000
	.align		4
        /*001c*/ 	.word	0xfffffffc


//--------------------- .text._Z10MatmulBestPfS_S_iii --------------------------
	.section	.text._Z10MatmulBestPfS_S_iii,"ax",@progbits
	.align	128
        .global         _Z10MatmulBestPfS_S_iii
        .type           _Z10MatmulBestPfS_S_iii,@function
        .size           _Z10MatmulBestPfS_S_iii,(.L_x_22 - _Z10MatmulBestPfS_S_iii)
        .other          _Z10MatmulBestPfS_S_iii,@"STO_CUDA_ENTRY STV_DEFAULT"
_Z10MatmulBestPfS_S_iii:
.text._Z10MatmulBestPfS_S_iii:
[----:B------:R-:W-:Y:S08]  /*0000*/  LDC R1, c[0x0][0x37c] ;  /* 0x0000df00ff017b82 */ /* 0x000ff00000000800 */
[----:B------:R-:W0:Y:S01]  /*0010*/  LDC R37, c[0x0][0x3a0] ;  /* 0x0000e800ff257b82 */ /* 0x000e220000000800 */
[----:B------:R-:W1:Y:S01]  /*0020*/  S2R R0, SR_TID.Y ;  /* 0x0000000000007919 */ /* 0x000e620000002200 */
[----:B------:R-:W2:Y:S01]  /*0030*/  LDCU.64 UR8, c[0x0][0x358] ;  /* 0x00006b00ff0877ac */ /* 0x000ea20008000a00 */
[----:B------:R-:W-:Y:S01]  /*0040*/  HFMA2 R52, -RZ, RZ, 0, 0 ;  /* 0x00000000ff347431 */ /* 0x000fe200000001ff */
[----:B------:R-:W-:Y:S01]  /*0050*/  CS2R R24, SRZ ;  /* 0x0000000000187805 */ /* 0x000fe2000001ff00 */
[----:B------:R-:W3:Y:S01]  /*0060*/  S2R R2, SR_TID.X ;  /* 0x0000000000027919 */ /* 0x000ee20000002100 */
[----:B------:R-:W-:-:S02]  /*0070*/  CS2R R46, SRZ ;  /* 0x00000000002e7805 */ /* 0x000fc4000001ff00 */
[----:B------:R-:W-:Y:S02]  /*0080*/  CS2R R26, SRZ ;  /* 0x00000000001a7805 */ /* 0x000fe4000001ff00 */
[----:B------:R-:W-:Y:S02]  /*0090*/  CS2R R48, SRZ ;  /* 0x0000000000307805 */ /* 0x000fe4000001ff00 */
[----:B------:R-:W-:Y:S02]  /*00a0*/  CS2R R42, SRZ ;  /* 0x00000000002a7805 */ /* 0x000fe4000001ff00 */
[----:B------:R-:W-:Y:S02]  /*00b0*/  MOV R41, RZ ;  /* 0x000000ff00297202 */ /* 0x000fe40000000f00 */
[----:B------:R-:W-:Y:S02]  /*00c0*/  CS2R R50, SRZ ;  /* 0x0000000000327805 */ /* 0x000fe4000001ff00 */
[----:B------:R-:W-:-:S02]  /*00d0*/  CS2R R44, SRZ ;  /* 0x00000000002c7805 */ /* 0x000fc4000001ff00 */
[----:B0-----:R-:W-:-:S13]  /*00e0*/  ISETP.GE.AND P0, PT, R37, 0x10, PT ;  /* 0x000000102500780c */ /* 0x001fda0003f06270 */
[----:B-123--:R-:W-:Y:S05]  /*00f0*/  @!P0 BRA `(.L_x_0) ;  /* 0x0000000800f48947 */ /* 0x00efea0003800000 */
[----:B------:R-:W0:Y:S01]  /*0100*/  S2UR UR5, SR_CgaCtaId ;  /* 0x00000000000579c3 */ /* 0x000e220000008800 */
[----:B------:R-:W1:Y:S01]  /*0110*/  S2R R3, SR_CTAID.X ;  /* 0x0000000000037919 */ /* 0x000e620000002500 */
[----:B------:R-:W-:Y:S01]  /*0120*/  UMOV UR4, 0x400 ;  /* 0x0000040000047882 */ /* 0x000fe20000000000 */
[----:B------:R-:W-:Y:S01]  /*0130*/  IMAD.SHL.U32 R6, R2, 0x4, RZ ;  /* 0x0000000402067824 */ /* 0x000fe200078e00ff */
[----:B------:R-:W-:Y:S01]  /*0140*/  CS2R R48, SRZ ;  /* 0x0000000000307805 */ /* 0x000fe2000001ff00 */
[----:B------:R-:W2:Y:S01]  /*0150*/  S2R R9, SR_CTAID.Y ;  /* 0x0000000000097919 */ /* 0x000ea20000002600 */
[----:B------:R-:W-:Y:S01]  /*0160*/  IMAD.MOV.U32 R7, RZ, RZ, RZ ;  /* 0x000000ffff077224 */ /* 0x000fe200078e00ff */
[----:B------:R-:W-:Y:S02]  /*0170*/  CS2R R50, SRZ ;  /* 0x0000000000327805 */ /* 0x000fe4000001ff00 */
[----:B------:R-:W-:Y:S02]  /*0180*/  CS2R R44, SRZ ;  /* 0x00000000002c7805 */ /* 0x000fe4000001ff00 */
[----:B------:R-:W-:-:S02]  /*0190*/  CS2R R46, SRZ ;  /* 0x00000000002e7805 */ /* 0x000fc4000001ff00 */
[----:B------:R-:W-:Y:S02]  /*01a0*/  CS2R R42, SRZ ;  /* 0x00000000002a7805 */ /* 0x000fe4000001ff00 */
[----:B------:R-:W-:Y:S02]  /*01b0*/  MOV R41, RZ ;  /* 0x000000ff00297202 */ /* 0x000fe40000000f00 */
[----:B------:R-:W-:Y:S02]  /*01c0*/  CS2R R26, SRZ ;  /* 0x00000000001a7805 */ /* 0x000fe4000001ff00 */
[----:B------:R-:W-:Y:S02]  /*01d0*/  MOV R52, RZ ;  /* 0x000000ff00347202 */ /* 0x000fe40000000f00 */
[----:B------:R-:W-:Y:S01]  /*01e0*/  CS2R R24, SRZ ;  /* 0x0000000000187805 */ /* 0x000fe2000001ff00 */
[----:B0-----:R-:W-:Y:S02]  /*01f0*/  ULEA UR6, UR5, UR4, 0x18 ;  /* 0x0000000405067291 */ /* 0x001fe4000f8ec0ff */
[----:B------:R-:W-:-:S04]  /*0200*/  UIADD3 UR4, UPT, UPT, UR4, 0x1000, URZ ;  /* 0x0000100004047890 */ /* 0x000fc8000fffe0ff */
[C---:B------:R-:W-:Y:S01]  /*0210*/  LEA R5, R0.reuse, UR6, 0x8 ;  /* 0x0000000600057c11 */ /* 0x040fe2000f8e40ff */
[----:B------:R-:W-:Y:S01]  /*0220*/  ULEA UR4, UR5, UR4, 0x18 ;  /* 0x0000000405047291 */ /* 0x000fe2000f8ec0ff */
[-C--:B-1----:R-:W-:Y:S02]  /*0230*/  LEA R4, R3, R6.reuse, 0x6 ;  /* 0x0000000603047211 */ /* 0x082fe400078e30ff */
[----:B------:R-:W-:Y:S01]  /*0240*/  IADD3 R5, PT, PT, R5, R6, RZ ;  /* 0x0000000605057210 */ /* 0x000fe20007ffe0ff */
[----:B--2---:R-:W-:Y:S01]  /*0250*/  IMAD R6, R9, 0x10, R0 ;  /* 0x0000001009067824 */ /* 0x004fe200078e0200 */
[----:B------:R-:W-:Y:S02]  /*0260*/  SHF.R.S32.HI R3, RZ, 0x1f, R37 ;  /* 0x0000001fff037819 */ /* 0x000fe40000011425 */
[----:B------:R-:W-:Y:S02]  /*0270*/  LEA R39, R0, UR4, 0x8 ;  /* 0x0000000400277c11 */ /* 0x000fe4000f8e40ff */
[----:B------:R-:W-:-:S02]  /*0280*/  SHF.L.U32 R6, R6, 0x2, RZ ;  /* 0x0000000206067819 */ /* 0x000fc400000006ff */
[-C--:B------:R-:W-:Y:S01]  /*0290*/  LEA.HI R3, R3, R37.reuse, RZ, 0x4 ;  /* 0x0000002503037211 */ /* 0x080fe200078f20ff */
[----:B------:R-:W-:Y:S02]  /*02a0*/  IMAD R39, R2, 0x10, R39 ;  /* 0x0000001002277824 */ /* 0x000fe400078e0227 */
[----:B------:R-:W-:Y:S01]  /*02b0*/  IMAD R36, R6, R37, R37 ;  /* 0x0000002506247224 */ /* 0x000fe200078e0225 */
[----:B------:R-:W-:-:S04]  /*02c0*/  SHF.R.S32.HI R38, RZ, 0x4, R3 ;  /* 0x00000004ff267819 */ /* 0x000fc80000011403 */
[----:B------:R-:W-:-:S07]  /*02d0*/  IADD3 R37, PT, PT, R36, R37, RZ ;  /* 0x0000002524257210 */ /* 0x000fce0007ffe0ff */
.L_x_2:
[----:B------:R-:W0:Y:S01]  /*02e0*/  LDCU UR10, c[0x0][0x3a0] ;  /* 0x00007400ff0a77ac */ /* 0x000e220008000800 */
[----:B------:R-:W-:Y:S01]  /*02f0*/  LEA R21, R7, R2, 0x4 ;  /* 0x0000000207157211 */ /* 0x000fe200078e20ff */
[----:B------:R-:W-:Y:S01]  /*0300*/  HFMA2 R20, -RZ, RZ, 0, 0 ;  /* 0x00000000ff147431 */ /* 0x000fe200000001ff */
[C---:B------:R-:W-:Y:S01]  /*0310*/  IADD3 R3, PT, PT, R6.reuse, 0x1, RZ ;  /* 0x0000000106037810 */ /* 0x040fe20007ffe0ff */
[----:B------:R-:W1:Y:S01]  /*0320*/  LDCU UR4, c[0x0][0x398] ;  /* 0x00007300ff0477ac */ /* 0x000e620008000800 */
[----:B------:R-:W-:Y:S01]  /*0330*/  IADD3 R8, PT, PT, R6, 0x3, RZ ;  /* 0x0000000306087810 */ /* 0x000fe20007ffe0ff */
[----:B------:R-:W-:Y:S01]  /*0340*/  VIADD R18, R4, 0x1 ;  /* 0x0000000104127836 */ /* 0x000fe20000000000 */
[----:B------:R-:W2:Y:S01]  /*0350*/  LDCU UR5, c[0x0][0x39c] ;  /* 0x00007380ff0577ac */ /* 0x000ea20008000800 */
[----:B------:R-:W3:Y:S01]  /*0360*/  LDCU.64 UR6, c[0x0][0x388] ;  /* 0x00007100ff0677ac */ /* 0x000ee20008000a00 */
[----:B0-----:R-:W-:-:S04]  /*0370*/  ISETP.GE.AND P0, PT, R21, UR10, PT ;  /* 0x0000000a15007c0c */ /* 0x001fc8000bf06270 */
[C---:B-1----:R-:W-:Y:S02]  /*0380*/  ISETP.GE.OR P2, PT, R6.reuse, UR4, P0 ;  /* 0x0000000406007c0c */ /* 0x042fe40008746670 */
[----:B------:R-:W-:Y:S01]  /*0390*/  ISETP.GE.OR P6, PT, R3, UR4, P0 ;  /* 0x0000000403007c0c */ /* 0x000fe200087c6670 */
[----:B------:R-:W-:-:S05]  /*03a0*/  VIADD R3, R6, 0x2 ;  /* 0x0000000206037836 */ /* 0x000fca0000000000 */
[----:B------:R-:W-:Y:S02]  /*03b0*/  ISETP.GE.OR P5, PT, R3, UR4, P0 ;  /* 0x0000000403007c0c */ /* 0x000fe400087a6670 */
[----:B------:R-:W-:Y:S02]  /*03c0*/  LEA R3, R7, R0, 0x4 ;  /* 0x0000000007037211 */ /* 0x000fe400078e20ff */
[----:B------:R-:W-:Y:S01]  /*03d0*/  ISETP.GE.OR P0, PT, R8, UR4, P0 ;  /* 0x0000000408007c0c */ /* 0x000fe20008706670 */
[----:B------:R-:W0:Y:S01]  /*03e0*/  @!P2 LDC.64 R16, c[0x0][0x380] ;  /* 0x0000e000ff10ab82 */ /* 0x000e220000000a00 */
[----:B------:R-:W-:Y:S01]  /*03f0*/  ISETP.GE.AND P1, PT, R3, UR10, PT ;  /* 0x0000000a03007c0c */ /* 0x000fe2000bf26270 */
[----:B------:R-:W-:Y:S01]  /*0400*/  @!P2 IMAD R9, R6, UR10, R21 ;  /* 0x0000000a0609ac24 */ /* 0x000fe2000f8e0215 */
[----:B------:R-:W-:Y:S02]  /*0410*/  @!P6 IADD3 R19, PT, PT, R36, R21, RZ ;  /* 0x000000152413e210 */ /* 0x000fe40007ffe0ff */
[----:B--2---:R-:W-:-:S02]  /*0420*/  ISETP.GE.OR P4, PT, R4, UR5, P1 ;  /* 0x0000000504007c0c */ /* 0x004fc40008f86670 */
[----:B------:R-:W-:Y:S01]  /*0430*/  ISETP.GE.OR P3, PT, R18, UR5, P1 ;  /* 0x0000000512007c0c */ /* 0x000fe20008f66670 */
[----:B------:R-:W1:Y:S08]  /*0440*/  @!P6 LDC.64 R12, c[0x0][0x380] ;  /* 0x0000e000ff0ceb82 */ /* 0x000e700000000a00 */
[----:B------:R-:W2:Y:S01]  /*0450*/  @!P5 LDC.64 R10, c[0x0][0x380] ;  /* 0x0000e000ff0adb82 */ /* 0x000ea20000000a00 */
[----:B0-----:R-:W-:-:S07]  /*0460*/  @!P2 IMAD.WIDE.U32 R16, R9, 0x4, R16 ;  /* 0x000000040910a825 */ /* 0x001fce00078e0010 */
[----:B------:R-:W0:Y:S01]  /*0470*/  @!P4 LDC.64 R14, c[0x0][0x388] ;  /* 0x0000e200ff0ecb82 */ /* 0x000e220000000a00 */
[----:B------:R-:W-:Y:S01]  /*0480*/  IMAD.MOV.U32 R22, RZ, RZ, RZ ;  /* 0x000000ffff167224 */ /* 0x000fe200078e00ff */
[----:B------:R4:W5:Y:S06]  /*0490*/  @!P2 LDG.E R20, desc[UR8][R16.64] ;  /* 0x000000081014a981 */ /* 0x00096c000c1e1900 */
[----:B------:R-:W0:Y:S01]  /*04a0*/  @!P0 LDC.64 R8, c[0x0][0x380] ;  /* 0x0000e000ff088b82 */ /* 0x000e220000000a00 */
[----:B-1----:R-:W-:Y:S01]  /*04b0*/  @!P6 IMAD.WIDE.U32 R18, R19, 0x4, R12 ;  /* 0x000000041312e825 */ /* 0x002fe200078e000c */
[----:B------:R-:W-:-:S02]  /*04c0*/  IADD3 R12, PT, PT, R4, 0x2, RZ ;  /* 0x00000002040c7810 */ /* 0x000fc40007ffe0ff */
[----:B------:R-:W-:Y:S01]  /*04d0*/  IADD3 R13, PT, PT, R4, 0x3, RZ ;  /* 0x00000003040d7810 */ /* 0x000fe20007ffe0ff */
[----:B------:R-:W-:Y:S01]  /*04e0*/  IMAD R23, R3, UR5, RZ ;  /* 0x0000000503177c24 */ /* 0x000fe2000f8e02ff */
[----:B------:R-:W-:Y:S01]  /*04f0*/  ISETP.GE.OR P2, PT, R12, UR5, P1 ;  /* 0x000000050c007c0c */ /* 0x000fe20008f46670 */
[----:B------:R1:W5:Y:S01]  /*0500*/  @!P6 LDG.E R22, desc[UR8][R18.64] ;  /* 0x000000081216e981 */ /* 0x000362000c1e1900 */
[----:B------:R-:W-:Y:S02]  /*0510*/  ISETP.GE.OR P1, PT, R13, UR5, P1 ;  /* 0x000000050d007c0c */ /* 0x000fe40008f26670 */
[----:B------:R-:W-:Y:S02]  /*0520*/  @!P5 IADD3 R13, PT, PT, R37, R21, RZ ;  /* 0x00000015250dd210 */ /* 0x000fe40007ffe0ff */
[----:B------:R-:W-:Y:S02]  /*0530*/  SHF.R.S32.HI R29, RZ, 0x1f, R23 ;  /* 0x0000001fff1d7819 */ /* 0x000fe40000011417 */
[----:B------:R-:W-:Y:S01]  /*0540*/  IADD3 R23, P6, PT, R4, R23, RZ ;  /* 0x0000001704177210 */ /* 0x000fe20007fde0ff */
[----:B--2---:R-:W-:Y:S01]  /*0550*/  @!P5 IMAD.WIDE.U32 R12, R13, 0x4, R10 ;  /* 0x000000040d0cd825 */ /* 0x004fe200078e000a */
[----:B------:R-:W-:-:S03]  /*0560*/  @!P0 IADD3 R21, PT, PT, R21, UR10, R37 ;  /* 0x0000000a15158c10 */ /* 0x000fc6000fffe025 */
[----:B------:R-:W-:Y:S01]  /*0570*/  HFMA2 R28, -RZ, RZ, 0, 0 ;  /* 0x00000000ff1c7431 */ /* 0x000fe200000001ff */
[----:B------:R-:W-:Y:S01]  /*0580*/  LEA.HI.X.SX32 R30, R4, R29, 0x1, P6 ;  /* 0x0000001d041e7211 */ /* 0x000fe200030f0eff */
[----:B------:R-:W-:Y:S01]  /*0590*/  HFMA2 R32, -RZ, RZ, 0, 0 ;  /* 0x00000000ff207431 */ /* 0x000fe200000001ff */
[----:B---3--:R-:W-:Y:S01]  /*05a0*/  LEA R10, P6, R23, UR6, 0x2 ;  /* 0x00000006170a7c11 */ /* 0x008fe2000f8c10ff */
[----:B------:R-:W-:Y:S01]  /*05b0*/  @!P4 IMAD R3, R3, UR5, R4 ;  /* 0x000000050303cc24 */ /* 0x000fe2000f8e0204 */
[----:B----4-:R-:W-:Y:S01]  /*05c0*/  MOV R16, RZ ;  /* 0x000000ff00107202 */ /* 0x010fe20000000f00 */
[----:B-1----:R-:W-:Y:S01]  /*05d0*/  IMAD.MOV.U32 R18, RZ, RZ, RZ ;  /* 0x000000ffff127224 */ /* 0x002fe200078e00ff */
[----:B------:R-:W-:Y:S01]  /*05e0*/  LEA.HI.X R11, R23, UR7, R30, 0x2, P6 ;  /* 0x00000007170b7c11 */ /* 0x000fe2000b0f141e */
[----:B0-----:R-:W-:Y:S01]  /*05f0*/  @!P0 IMAD.WIDE.U32 R8, R21, 0x4, R8 ;  /* 0x0000000415088825 */ /* 0x001fe200078e0008 */
[----:B------:R-:W-:Y:S02]  /*0600*/  MOV R30, RZ ;  /* 0x000000ff001e7202 */ /* 0x000fe40000000f00 */
[----:B------:R-:W-:Y:S01]  /*0610*/  MOV R34, RZ ;  /* 0x000000ff00227202 */ /* 0x000fe20000000f00 */
[----:B------:R-:W-:Y:S01]  /*0620*/  @!P4 IMAD.WIDE R14, R3, 0x4, R14 ;  /* 0x00000004030ec825 */ /* 0x000fe200078e020e */
[----:B------:R-:W2:Y:S04]  /*0630*/  @!P5 LDG.E R16, desc[UR8][R12.64] ;  /* 0x000000080c10d981 */ /* 0x000ea8000c1e1900 */
[----:B------:R-:W3:Y:S04]  /*0640*/  @!P0 LDG.E R28, desc[UR8][R8.64] ;  /* 0x00000008081c8981 */ /* 0x000ee8000c1e1900 */
[----:B------:R-:W4:Y:S04]  /*0650*/  @!P4 LDG.E R18, desc[UR8][R14.64] ;  /* 0x000000080e12c981 */ /* 0x000f28000c1e1900 */
[----:B------:R-:W4:Y:S04]  /*0660*/  @!P3 LDG.E R30, desc[UR8][R10.64+0x4] ;  /* 0x000004080a1eb981 */ /* 0x000f28000c1e1900 */
[----:B------:R-:W4:Y:S04]  /*0670*/  @!P2 LDG.E R32, desc[UR8][R10.64+0x8] ;  /* 0x000008080a20a981 */ /* 0x000f28000c1e1900 */
[----:B------:R-:W4:Y:S01]  /*0680*/  @!P1 LDG.E R34, desc[UR8][R10.64+0xc] ;  /* 0x00000c080a229981 */ /* 0x000f22000c1e1900 */
[----:B------:R-:W0:Y:S01]  /*0690*/  S2UR UR5, SR_CgaCtaId ;  /* 0x00000000000579c3 */ /* 0x000e220000008800 */
[----:B------:R-:W-:-:S02]  /*06a0*/  UMOV UR4, 0x400 ;  /* 0x0000040000047882 */ /* 0x000fc40000000000 */
[----:B------:R-:W-:Y:S01]  /*06b0*/  UIADD3 UR6, UPT, UPT, UR4, 0x1000, URZ ;  /* 0x0000100004067890 */ /* 0x000fe2000fffe0ff */
[----:B------:R-:W-:-:S05]  /*06c0*/  VIADD R7, R7, 0x1 ;  /* 0x0000000107077836 */ /* 0x000fca0000000000 */
[----:B------:R-:W-:Y:S01]  /*06d0*/  ISETP.NE.AND P0, PT, R7, R38, PT ;  /* 0x000000260700720c */ /* 0x000fe20003f05270 */
[----:B0-----:R-:W-:Y:S02]  /*06e0*/  ULEA UR4, UR5, UR4, 0x18 ;  /* 0x0000000405047291 */ /* 0x001fe4000f8ec0ff */
[----:B------:R-:W-:-:S04]  /*06f0*/  ULEA UR6, UR5, UR6, 0x18 ;  /* 0x0000000605067291 */ /* 0x000fc8000f8ec0ff */
[----:B------:R-:W-:Y:S02]  /*0700*/  LEA R3, R0, UR4, 0x8 ;  /* 0x0000000400037c11 */ /* 0x000fe4000f8e40ff */
[----:B------:R-:W-:Y:S02]  /*0710*/  LEA R40, R2, UR6, 0x4 ;  /* 0x0000000602287c11 */ /* 0x000fe4000f8e20ff */
[----:B------:R-:W-:Y:S02]  /*0720*/  IADD3 R3, PT, PT, R3, 0x80, RZ ;  /* 0x0000008003037810 */ /* 0x000fe40007ffe0ff */
[----:B------:R-:W-:Y:S01]  /*0730*/  IADD3 R40, PT, PT, R40, 0x200, RZ ;  /* 0x0000020028287810 */ /* 0x000fe20007ffe0ff */
[----:B------:R-:W-:Y:S01]  /*0740*/  UMOV UR4, 0x80 ;  /* 0x0000008000047882 */ /* 0x000fe20000000000 */
[----:B-----5:R0:W-:Y:S04]  /*0750*/  STS [R5], R20 ;  /* 0x0000001405007388 */ /* 0x0201e80000000800 */
[----:B------:R0:W-:Y:S04]  /*0760*/  STS [R5+0x40], R22 ;  /* 0x0000401605007388 */ /* 0x0001e80000000800 */
[----:B--2---:R0:W-:Y:S04]  /*0770*/  STS [R5+0x80], R16 ;  /* 0x0000801005007388 */ /* 0x0041e80000000800 */
[----:B---3--:R0:W-:Y:S04]  /*0780*/  STS [R5+0xc0], R28 ;  /* 0x0000c01c05007388 */ /* 0x0081e80000000800 */
[----:B----4-:R0:W-:Y:S04]  /*0790*/  STS [R39], R18 ;  /* 0x0000001227007388 */ /* 0x0101e80000000800 */
[----:B------:R0:W-:Y:S04]  /*07a0*/  STS [R39+0x4], R30 ;  /* 0x0000041e27007388 */ /* 0x0001e80000000800 */
[----:B------:R0:W-:Y:S04]  /*07b0*/  STS [R39+0x8], R32 ;  /* 0x0000082027007388 */ /* 0x0001e80000000800 */
[----:B------:R0:W-:Y:S01]  /*07c0*/  STS [R39+0xc], R34 ;  /* 0x00000c2227007388 */ /* 0x0001e20000000800 */
[----:B------:R-:W-:Y:S06]  /*07d0*/  BAR.SYNC.DEFER_BLOCKING 0x0 ;  /* 0x0000000000007b1d */ /* 0x000fec0000010000 */
.L_x_1:
[----:B0-----:R-:W-:Y:S01]  /*07e0*/  LDS.128 R28, [R40+-0x200] ;  /* 0xfffe0000281c7984 */ /* 0x001fe20000000c00 */
[----:B------:R-:W-:-:S03]  /*07f0*/  UIADD3 UR4, UPT, UPT, UR4, 0x10, URZ ;  /* 0x0000001004047890 */ /* 0x000fc6000fffe0ff */
[----:B------:R-:W0:Y:S01]  /*0800*/  LDS.128 R12, [R3+-0x40] ;  /* 0xffffc000030c7984 */ /* 0x000e220000000c00 */
[----:B------:R-:W-:-:S03]  /*0810*/  UISETP.NE.AND UP0, UPT, UR4, 0xc0, UPT ;  /* 0x000000c00400788c */ /* 0x000fc6000bf05270 */
[----:B------:R-:W1:Y:S04]  /*0820*/  LDS.128 R8, [R3+-0x80] ;  /* 0xffff800003087984 */ /* 0x000e680000000c00 */
[----:B------:R-:W2:Y:S04]  /*0830*/  LDS.128 R16, [R3] ;  /* 0x0000000003107984 */ /* 0x000ea80000000c00 */
[----:B------:R3:W4:Y:S02]  /*0840*/  LDS.128 R20, [R3+0x40] ;  /* 0x0000400003147984 */ /* 0x0007240000000c00 */
[----:B---3--:R-:W-:Y:S01]  /*0850*/  IADD3 R3, PT, PT, R3, 0x10, RZ ;  /* 0x0000001003037810 */ /* 0x008fe20007ffe0ff */
[C---:B0-----:R-:W-:Y:S01]  /*0860*/  FFMA R49, R12.reuse, R28, R49 ;  /* 0x0000001c0c317223 */ /* 0x041fe20000000031 */
[C---:B------:R-:W-:Y:S01]  /*0870*/  FFMA R34, R12.reuse, R29, R26 ;  /* 0x0000001d0c227223 */ /* 0x040fe2000000001a */
[C---:B------:R-:W-:Y:S01]  /*0880*/  FFMA R47, R12.reuse, R30, R47 ;  /* 0x0000001e0c2f7223 */ /* 0x040fe2000000002f */
[----:B------:R-:W-:Y:S01]  /*0890*/  FFMA R12, R12, R31, R24 ;  /* 0x0000001f0c0c7223 */ /* 0x000fe20000000018 */
[C---:B-1----:R-:W-:Y:S01]  /*08a0*/  FFMA R33, R8.reuse, R28, R27 ;  /* 0x0000001c08217223 */ /* 0x042fe2000000001b */
[C---:B------:R-:W-:Y:S01]  /*08b0*/  FFMA R35, R8.reuse, R30, R25 ;  /* 0x0000001e08237223 */ /* 0x040fe20000000019 */
[C---:B------:R-:W-:Y:S01]  /*08c0*/  FFMA R32, R8.reuse, R29, R52 ;  /* 0x0000001d08207223 */ /* 0x040fe20000000034 */
[----:B------:R-:W0:Y:S01]  /*08d0*/  LDS.128 R24, [R40+-0x100] ;  /* 0xffff000028187984 */ /* 0x000e220000000c00 */
[----:B------:R-:W-:Y:S01]  /*08e0*/  FFMA R42, R8, R31, R42 ;  /* 0x0000001f082a7223 */ /* 0x000fe2000000002a */
[C---:B--2---:R-:W-:Y:S01]  /*08f0*/  FFMA R41, R16.reuse, R28, R41 ;  /* 0x0000001c10297223 */ /* 0x044fe20000000029 */
[CC--:B------:R-:W-:Y:S01]  /*0900*/  FFMA R8, R16.reuse, R29.reuse, R50 ;  /* 0x0000001d10087223 */ /* 0x0c0fe20000000032 */
[----:B------:R-:W-:Y:S01]  /*0910*/  FFMA R43, R16, R30, R43 ;  /* 0x0000001e102b7223 */ /* 0x000fe2000000002b */
[C---:B----4-:R-:W-:Y:S01]  /*0920*/  FFMA R45, R20.reuse, R28, R45 ;  /* 0x0000001c142d7223 */ /* 0x050fe2000000002d */
[C---:B------:R-:W-:Y:S01]  /*0930*/  FFMA R44, R20.reuse, R29, R44 ;  /* 0x0000001d142c7223 */ /* 0x040fe2000000002c */
[----:B------:R-:W-:Y:S01]  /*0940*/  FFMA R51, R20, R30, R51 ;  /* 0x0000001e14337223 */ /* 0x000fe20000000033 */
[-C--:B------:R-:W-:Y:S01]  /*0950*/  FFMA R16, R16, R31.reuse, R46 ;  /* 0x0000001f10107223 */ /* 0x080fe2000000002e */
[----:B------:R-:W-:-:S02]  /*0960*/  FFMA R20, R20, R31, R48 ;  /* 0x0000001f14147223 */ /* 0x000fc40000000030 */
[----:B------:R-:W1:Y:S01]  /*0970*/  LDS.128 R28, [R40] ;  /* 0x00000000281c7984 */ /* 0x000e620000000c00 */
[C---:B0-----:R-:W-:Y:S01]  /*0980*/  FFMA R53, R24.reuse, R9, R33 ;  /* 0x0000000918357223 */ /* 0x041fe20000000021 */
[C---:B------:R-:W-:Y:S01]  /*0990*/  FFMA R46, R9.reuse, R25, R32 ;  /* 0x00000019092e7223 */ /* 0x040fe20000000020 */
[CC--:B------:R-:W-:Y:S01]  /*09a0*/  FFMA R48, R9.reuse, R26.reuse, R35 ;  /* 0x0000001a09307223 */ /* 0x0c0fe20000000023 */
[----:B------:R-:W-:Y:S01]  /*09b0*/  FFMA R42, R9, R27, R42 ;  /* 0x0000001b092a7223 */ /* 0x000fe2000000002a */
[C---:B------:R-:W-:Y:S01]  /*09c0*/  FFMA R9, R13.reuse, R25, R34 ;  /* 0x000000190d097223 */ /* 0x040fe20000000022 */
[C---:B------:R-:W-:Y:S01]  /*09d0*/  FFMA R49, R24.reuse, R13, R49 ;  /* 0x0000000d18317223 */ /* 0x040fe20000000031 */
[----:B------:R0:W2:Y:S01]  /*09e0*/  LDS.128 R32, [R40+0x100] ;  /* 0x0001000028207984 */ /* 0x0000a20000000c00 */
[CC--:B------:R-:W-:Y:S01]  /*09f0*/  FFMA R47, R13.reuse, R26.reuse, R47 ;  /* 0x0000001a0d2f7223 */ /* 0x0c0fe2000000002f */
[----:B------:R-:W-:Y:S01]  /*0a00*/  FFMA R12, R13, R27, R12 ;  /* 0x0000001b0d0c7223 */ /* 0x000fe2000000000c */
[C---:B------:R-:W-:Y:S01]  /*0a10*/  FFMA R13, R17.reuse, R25, R8 ;  /* 0x00000019110d7223 */ /* 0x040fe20000000008 */
[C---:B------:R-:W-:Y:S01]  /*0a20*/  FFMA R41, R24.reuse, R17, R41 ;  /* 0x0000001118297223 */ /* 0x040fe20000000029 */
[CC--:B------:R-:W-:Y:S01]  /*0a30*/  FFMA R43, R17.reuse, R26.reuse, R43 ;  /* 0x0000001a112b7223 */ /* 0x0c0fe2000000002b */
[----:B------:R-:W-:Y:S01]  /*0a40*/  FFMA R16, R17, R27, R16 ;  /* 0x0000001b11107223 */ /* 0x000fe20000000010 */
[----:B------:R-:W-:Y:S01]  /*0a50*/  FFMA R45, R24, R21, R45 ;  /* 0x00000015182d7223 */ /* 0x000fe2000000002d */
[C---:B------:R-:W-:Y:S01]  /*0a60*/  FFMA R25, R21.reuse, R25, R44 ;  /* 0x0000001915197223 */ /* 0x040fe2000000002c */
[C---:B------:R-:W-:Y:S01]  /*0a70*/  FFMA R51, R21.reuse, R26, R51 ;  /* 0x0000001a15337223 */ /* 0x040fe20000000033 */
[----:B------:R-:W-:Y:S01]  /*0a80*/  FFMA R20, R21, R27, R20 ;  /* 0x0000001b15147223 */ /* 0x000fe20000000014 */
[----:B-1----:R-:W-:Y:S01]  /*0a90*/  FFMA R46, R10, R29, R46 ;  /* 0x0000001d0a2e7223 */ /* 0x002fe2000000002e */
[----:B------:R-:W-:Y:S01]  /*0aa0*/  FFMA R53, R28, R10, R53 ;  /* 0x0000000a1c357223 */ /* 0x000fe20000000035 */
[C---:B------:R-:W-:Y:S01]  /*0ab0*/  FFMA R17, R10.reuse, R30, R48 ;  /* 0x0000001e0a117223 */ /* 0x040fe20000000030 */
[----:B------:R-:W-:Y:S01]  /*0ac0*/  FFMA R42, R10, R31, R42 ;  /* 0x0000001f0a2a7223 */ /* 0x000fe2000000002a */
[----:B------:R-:W-:Y:S01]  /*0ad0*/  FFMA R49, R28, R14, R49 ;  /* 0x0000000e1c317223 */ /* 0x000fe20000000031 */
[C---:B------:R-:W-:Y:S01]  /*0ae0*/  FFMA R26, R14.reuse, R29, R9 ;  /* 0x0000001d0e1a7223 */ /* 0x040fe20000000009 */
        /* <DEDUP_REMOVED lines=10> */
[----:B0-----:R-:W-:-:S02]  /*0b90*/  VIADD R40, R40, 0x400 ;  /* 0x0000040028287836 */ /* 0x001fc40000000000 */
[C---:B--2---:R-:W-:Y:S01]  /*0ba0*/  FFMA R52, R11.reuse, R33, R46 ;  /* 0x000000210b347223 */ /* 0x044fe2000000002e */
[C---:B------:R-:W-:Y:S01]  /*0bb0*/  FFMA R27, R32.reuse, R11, R53 ;  /* 0x0000000b201b7223 */ /* 0x040fe20000000035 */
[CC--:B------:R-:W-:Y:S01]  /*0bc0*/  FFMA R25, R11.reuse, R34.reuse, R17 ;  /* 0x000000220b197223 */ /* 0x0c0fe20000000011 */
[----:B------:R-:W-:Y:S01]  /*0bd0*/  FFMA R42, R11, R35, R42 ;  /* 0x000000230b2a7223 */ /* 0x000fe2000000002a */
[C---:B------:R-:W-:Y:S01]  /*0be0*/  FFMA R49, R32.reuse, R15, R49 ;  /* 0x0000000f20317223 */ /* 0x040fe20000000031 */
[C---:B------:R-:W-:Y:S01]  /*0bf0*/  FFMA R26, R15.reuse, R33, R26 ;  /* 0x000000210f1a7223 */ /* 0x040fe2000000001a */
        /* <DEDUP_REMOVED lines=10> */
[----:B------:R-:W-:Y:S06]  /*0ca0*/  BRA.U UP0, `(.L_x_1) ;  /* 0xfffffff900cc7547 */ /* 0x000fec000b83ffff */
[----:B------:R-:W-:Y:S06]  /*0cb0*/  BAR.SYNC.DEFER_BLOCKING 0x0 ;  /* 0x0000000000007b1d */ /* 0x000fec0000010000 */
[----:B------:R-:W-:Y:S05]  /*0cc0*/  @P0 BRA `(.L_x_2) ;  /* 0xfffffff400840947 */ /* 0x000fea000383ffff */
.L_x_0:
[----:B------:R-:W0:Y:S01]  /*0cd0*/  S2R R9, SR_CTAID.X ;  /* 0x0000000000097919 */ /* 0x000e220000002500 */
[----:B------:R-:W1:Y:S01]  /*0ce0*/  LDC.64 R6, c[0x0][0x398] ;  /* 0x0000e600ff067b82 */ /* 0x000e620000000a00 */
[----:B------:R-:W2:Y:S07]  /*0cf0*/  S2R R3, SR_CTAID.Y ;  /* 0x0000000000037919 */ /* 0x000eae0000002600 */
[----:B------:R-:W3:Y:S01]  /*0d00*/  LDC.64 R4, c[0x0][0x390] ;  /* 0x0000e400ff047b82 */ /* 0x000ee20000000a00 */
[----:B0-----:R-:W-:-:S02]  /*0d10*/  LEA R2, R9, R2, 0x4 ;  /* 0x0000000209027211 */ /* 0x001fc400078e20ff */
[----:B--2---:R-:W-:Y:S02]  /*0d20*/  LEA R3, R3, R0, 0x4 ;  /* 0x0000000003037211 */ /* 0x004fe400078e20ff */
[----:B------:R-:W-:-:S03]  /*0d30*/  SHF.L.U32 R0, R2, 0x2, RZ ;  /* 0x0000000202007819 */ /* 0x000fc600000006ff */
[----:B------:R-:W-:Y:S01]  /*0d40*/  IMAD.SHL.U32 R13, R3, 0x4, RZ ;  /* 0x00000004030d7824 */ /* 0x000fe200078e00ff */
[C---:B------:R-:W-:Y:S02]  /*0d50*/  IADD3 R2, PT, PT, R0.reuse, 0x1, RZ ;  /* 0x0000000100027810 */ /* 0x040fe40007ffe0ff */
[C---:B------:R-:W-:Y:S01]  /*0d60*/  IADD3 R8, PT, PT, R0.reuse, 0x2, RZ ;  /* 0x0000000200087810 */ /* 0x040fe20007ffe0ff */
[CC--:B-1----:R-:W-:Y:S01]  /*0d70*/  IMAD R3, R13.reuse, R7.reuse, R0 ;  /* 0x000000070d037224 */ /* 0x0c2fe200078e0200 */
[-C--:B------:R-:W-:Y:S01]  /*0d80*/  ISETP.GE.AND P2, PT, R0, R7.reuse, PT ;  /* 0x000000070000720c */ /* 0x080fe20003f46270 */
[----:B------:R-:W-:Y:S01]  /*0d90*/  VIADD R11, R13, 0x1 ;  /* 0x000000010d0b7836 */ /* 0x000fe20000000000 */
[-C--:B------:R-:W-:Y:S01]  /*0da0*/  ISETP.GE.AND P3, PT, R2, R7.reuse, PT ;  /* 0x000000070200720c */ /* 0x080fe20003f66270 */
[----:B---3--:R-:W-:Y:S01]  /*0db0*/  IMAD.WIDE R2, R3, 0x4, R4 ;  /* 0x0000000403027825 */ /* 0x008fe200078e0204 */
[-C--:B------:R-:W-:Y:S02]  /*0dc0*/  ISETP.GE.AND P0, PT, R8, R7.reuse, PT ;  /* 0x000000070800720c */ /* 0x080fe40003f06270 */
[CC--:B------:R-:W-:Y:S01]  /*0dd0*/  ISETP.GE.OR P4, PT, R13.reuse, R6.reuse, P2 ;  /* 0x000000060d00720c */ /* 0x0c0fe20001786670 */
[C---:B------:R-:W-:Y:S01]  /*0de0*/  IMAD R9, R13.reuse, R7, R7 ;  /* 0x000000070d097224 */ /* 0x040fe200078e0207 */
[----:B------:R-:W-:-:S02]  /*0df0*/  ISETP.GE.OR P6, PT, R13, R6, P3 ;  /* 0x000000060d00720c */ /* 0x000fc40001fc6670 */
[CC--:B------:R-:W-:Y:S02]  /*0e00*/  ISETP.GE.OR P5, PT, R13.reuse, R6.reuse, P0 ;  /* 0x000000060d00720c */ /* 0x0c0fe400007a6670 */
[C---:B------:R-:W-:Y:S02]  /*0e10*/  IADD3 R8, PT, PT, R0.reuse, 0x3, RZ ;  /* 0x0000000300087810 */ /* 0x040fe40007ffe0ff */
[----:B------:R-:W-:Y:S02]  /*0e20*/  IADD3 R9, PT, PT, R0, R9, RZ ;  /* 0x0000000900097210 */ /* 0x000fe40007ffe0ff */
[----:B------:R-:W-:Y:S02]  /*0e30*/  ISETP.GE.AND P1, PT, R8, R7, PT ;  /* 0x000000070800720c */ /* 0x000fe40003f26270 */
[C---:B------:R-:W-:Y:S01]  /*0e40*/  IADD3 R15, PT, PT, R13.reuse, 0x2, RZ ;  /* 0x000000020d0f7810 */ /* 0x040fe20007ffe0ff */
[----:B------:R0:W-:Y:S01]  /*0e50*/  @!P4 STG.E desc[UR8][R2.64], R27 ;  /* 0x0000001b0200c986 */ /* 0x0001e2000c101908 */
[-C--:B------:R-:W-:Y:S01]  /*0e60*/  ISETP.GE.OR P4, PT, R13, R6.reuse, P1 ;  /* 0x000000060d00720c */ /* 0x080fe20000f86670 */
[----:B------:R-:W-:Y:S01]  /*0e70*/  IMAD.WIDE R8, R9, 0x4, R4 ;  /* 0x0000000409087825 */ /* 0x000fe200078e0204 */
[----:B------:R-:W-:Y:S01]  /*0e80*/  IADD3 R13, PT, PT, R13, 0x3, RZ ;  /* 0x000000030d0d7810 */ /* 0x000fe20007ffe0ff */
[----:B------:R0:W-:Y:S01]  /*0e90*/  @!P6 STG.E desc[UR8][R2.64+0x4], R52 ;  /* 0x000004340200e986 */ /* 0x0001e2000c101908 */
[----:B------:R-:W-:-:S03]  /*0ea0*/  ISETP.GE.OR P6, PT, R11, R6, P2 ;  /* 0x000000060b00720c */ /* 0x000fc600017c6670 */
[----:B------:R0:W-:Y:S01]  /*0eb0*/  @!P5 STG.E desc[UR8][R2.64+0x8], R25 ;  /* 0x000008190200d986 */ /* 0x0001e2000c101908 */
[----:B------:R-:W-:-:S05]  /*0ec0*/  ISETP.GE.OR P5, PT, R11, R6, P3 ;  /* 0x000000060b00720c */ /* 0x000fca0001fa6670 */
[----:B------:R0:W-:Y:S01]  /*0ed0*/  @!P4 STG.E desc[UR8][R2.64+0xc], R42 ;  /* 0x00000c2a0200c986 */ /* 0x0001e2000c101908 */
[----:B------:R-:W-:-:S03]  /*0ee0*/  ISETP.GE.OR P4, PT, R11, R6, P0 ;  /* 0x000000060b00720c */ /* 0x000fc60000786670 */
[----:B------:R0:W-:Y:S01]  /*0ef0*/  @!P6 STG.E desc[UR8][R8.64], R49 ;  /* 0x000000310800e986 */ /* 0x0001e2000c101908 */
[-C--:B------:R-:W-:Y:S01]  /*0f00*/  ISETP.GE.OR P6, PT, R11, R6.reuse, P1 ;  /* 0x000000060b00720c */ /* 0x080fe20000fc6670 */
[C---:B------:R-:W-:Y:S02]  /*0f10*/  IMAD R11, R15.reuse, R7, R0 ;  /* 0x000000070f0b7224 */ /* 0x040fe400078e0200 */
[----:B------:R0:W-:Y:S01]  /*0f20*/  @!P5 STG.E desc[UR8][R8.64+0x4], R26 ;  /* 0x0000041a0800d986 */ /* 0x0001e2000c101908 */
[-C--:B------:R-:W-:Y:S01]  /*0f30*/  ISETP.GE.OR P5, PT, R15, R6.reuse, P2 ;  /* 0x000000060f00720c */ /* 0x080fe200017a6670 */
[----:B------:R-:W-:Y:S01]  /*0f40*/  IMAD.WIDE R10, R11, 0x4, R4 ;  /* 0x000000040b0a7825 */ /* 0x000fe200078e0204 */
[----:B------:R-:W-:-:S03]  /*0f50*/  ISETP.GE.OR P2, PT, R13, R6, P2 ;  /* 0x000000060d00720c */ /* 0x000fc60001746670 */
[----:B------:R0:W-:Y:S01]  /*0f60*/  @!P4 STG.E desc[UR8][R8.64+0x8], R47 ;  /* 0x0000082f0800c986 */ /* 0x0001e2000c101908 */
[-C--:B------:R-:W-:Y:S01]  /*0f70*/  ISETP.GE.OR P4, PT, R15, R6.reuse, P3 ;  /* 0x000000060f00720c */ /* 0x080fe20001f86670 */
[C---:B------:R-:W-:Y:S01]  /*0f80*/  IMAD R7, R13.reuse, R7, R0 ;  /* 0x000000070d077224 */ /* 0x040fe200078e0200 */
[-C--:B------:R-:W-:Y:S01]  /*0f90*/  ISETP.GE.OR P3, PT, R13, R6.reuse, P3 ;  /* 0x000000060d00720c */ /* 0x080fe20001f66670 */
[----:B------:R0:W-:Y:S01]  /*0fa0*/  @!P6 STG.E desc[UR8][R8.64+0xc], R24 ;  /* 0x00000c180800e986 */ /* 0x0001e2000c101908 */
[-C--:B------:R-:W-:Y:S01]  /*0fb0*/  ISETP.GE.OR P6, PT, R15, R6.reuse, P1 ;  /* 0x000000060f00720c */ /* 0x080fe20000fc6670 */
[----:B------:R-:W-:Y:S01]  /*0fc0*/  IMAD.WIDE R4, R7, 0x4, R4 ;  /* 0x0000000407047825 */ /* 0x000fe200078e0204 */
[-C--:B------:R-:W-:Y:S01]  /*0fd0*/  ISETP.GE.OR P1, PT, R13, R6.reuse, P1 ;  /* 0x000000060d00720c */ /* 0x080fe20000f26670 */
[----:B------:R0:W-:Y:S01]  /*0fe0*/  @!P5 STG.E desc[UR8][R10.64], R41 ;  /* 0x000000290a00d986 */ /* 0x0001e2000c101908 */
[-C--:B------:R-:W-:Y:S02]  /*0ff0*/  ISETP.GE.OR P5, PT, R15, R6.reuse, P0 ;  /* 0x000000060f00720c */ /* 0x080fe400007a6670 */
[----:B------:R-:W-:-:S03]  /*1000*/  ISETP.GE.OR P0, PT, R13, R6, P0 ;  /* 0x000000060d00720c */ /* 0x000fc60000706670 */
[----:B------:R0:W-:Y:S04]  /*1010*/  @!P4 STG.E desc[UR8][R10.64+0x4], R50 ;  /* 0x000004320a00c986 */ /* 0x0001e8000c101908 */
[----:B------:R0:W-:Y:S04]  /*1020*/  @!P6 STG.E desc[UR8][R10.64+0xc], R46 ;  /* 0x00000c2e0a00e986 */ /* 0x0001e8000c101908 */
[----:B------:R0:W-:Y:S04]  /*1030*/  @!P5 STG.E desc[UR8][R10.64+0x8], R43 ;  /* 0x0000082b0a00d986 */ /* 0x0001e8000c101908 */
[----:B------:R0:W-:Y:S04]  /*1040*/  @!P2 STG.E desc[UR8][R4.64], R45 ;  /* 0x0000002d0400a986 */ /* 0x0001e8000c101908 */
[----:B------:R0:W-:Y:S04]  /*1050*/  @!P3 STG.E desc[UR8][R4.64+0x4], R44 ;  /* 0x0000042c0400b986 */ /* 0x0001e8000c101908 */
[----:B------:R0:W-:Y:S01]  /*1060*/  @!P0 STG.E desc[UR8][R4.64+0x8], R51 ;  /* 0x0000083304008986 */ /* 0x0001e2000c101908 */
[----:B------:R-:W-:Y:S05]  /*1070*/  @P1 EXIT ;  /* 0x000000000000194d */ /* 0x000fea0003800000 */
[----:B------:R-:W-:Y:S01]  /*1080*/  STG.E desc[UR8][R4.64+0xc], R48 ;  /* 0x00000c3004007986 */ /* 0x000fe2000c101908 */
[----:B------:R-:W-:Y:S05]  /*1090*/  EXIT ;  /* 0x000000000000794d */ /* 0x000fea0003800000 */
.L_x_3:
[----:B------:R-:W-:-:S00]  /*10a0*/  BRA `(.L_x_3) ;  /* 0xfffffffc00fc7947 */ /* 0x000fc0000383ffff */
[----:B------:R-:W-:-:S00]  /*10b0*/  NOP ;  /* 0x0000000000007918 */ /* 0x000fc00000000000 */
        /* <DEDUP_REMOVED lines=12> */
.L_x_22:


//--------------------- .text._Z11MatMulTiledPfS_S_iii --------------------------
	.section	.text._Z11MatMulTiledPfS_S_iii,"ax",@progbits
	.align	128
        .global         _Z11MatMulTiledPfS_S_iii
        .type           _Z11MatMulTiledPfS_S_iii,@function
        .size           _Z11MatMulTiledPfS_S_iii,(.L_x_23 - _Z11MatMulTiledPfS_S_iii)
        .other          _Z11MatMulTiledPfS_S_iii,@"STO_CUDA_ENTRY STV_DEFAULT"
_Z11MatMulTiledPfS_S_iii:
.text._Z11MatMulTiledPfS_S_iii:
[----:B------:R-:W-:Y:S01]  /*0000*/  LDC R1, c[0x0][0x37c] ;  /* 0x0000df00ff017b82 */ /* 0x000fe20000000800 */
[----:B------:R-:W0:Y:S01]  /*0010*/  S2R R13, SR_TID.X ;  /* 0x00000000000d7919 */ /* 0x000e220000002100 */
[----:B------:R-:W1:Y:S06]  /*0020*/  LDCU UR10, c[0x0][0x3a0] ;  /* 0x00007400ff0a77ac */ /* 0x000e6c0008000800 */
[----:B------:R-:W0:Y:S01]  /*0030*/  LDC R0, c[0x0][0x360] ;  /* 0x0000d800ff007b82 */ /* 0x000e220000000800 */
[----:B------:R-:W-:Y:S01]  /*0040*/  HFMA2 R21, -RZ, RZ, 0, 0 ;  /* 0x00000000ff157431 */ /* 0x000fe200000001ff */
[----:B------:R-:W2:Y:S01]  /*0050*/  S2R R4, SR_TID.Y ;  /* 0x0000000000047919 */ /* 0x000ea20000002200 */
[----:B------:R-:W3:Y:S05]  /*0060*/  LDCU.64 UR8, c[0x0][0x358] ;  /* 0x00006b00ff0877ac */ /* 0x000eea0008000a00 */
[----:B------:R-:W0:Y:S08]  /*0070*/  S2UR UR4, SR_CTAID.X ;  /* 0x00000000000479c3 */ /* 0x000e300000002500 */
[----:B------:R-:W2:Y:S01]  /*0080*/  S2UR UR5, SR_CTAID.Y ;  /* 0x00000000000579c3 */ /* 0x000ea20000002600 */
[----:B-1----:R-:W-:-:S07]  /*0090*/  UISETP.GE.AND UP0, UPT, UR10, 0x10, UPT ;  /* 0x000000100a00788c */ /* 0x002fce000bf06270 */
[----:B------:R-:W2:Y:S01]  /*00a0*/  LDC R5, c[0x0][0x364] ;  /* 0x0000d900ff057b82 */ /* 0x000ea20000000800 */
[----:B0-----:R-:W-:Y:S02]  /*00b0*/  IMAD R3, R0, UR4, R13 ;  /* 0x0000000400037c24 */ /* 0x001fe4000f8e020d */
[----:B--2---:R-:W-:Y:S01]  /*00c0*/  IMAD R2, R5, UR5, R4 ;  /* 0x0000000505027c24 */ /* 0x004fe2000f8e0204 */
[----:B---3--:R-:W-:Y:S06]  /*00d0*/  BRA.U !UP0, `(.L_x_4) ;  /* 0x0000000508407547 */ /* 0x008fec000b800000 */
[----:B------:R-:W0:Y:S01]  /*00e0*/  S2UR UR6, SR_CgaCtaId ;  /* 0x00000000000679c3 */ /* 0x000e220000008800 */
[----:B------:R-:W1:Y:S01]  /*00f0*/  LDCU UR11, c[0x0][0x39c] ;  /* 0x00007380ff0b77ac */ /* 0x000e620008000800 */
[----:B------:R-:W-:Y:S01]  /*0100*/  MOV R0, R4 ;  /* 0x0000000400007202 */ /* 0x000fe20000000f00 */
[----:B------:R-:W-:Y:S01]  /*0110*/  IMAD R14, R2, UR10, R13 ;  /* 0x0000000a020e7c24 */ /* 0x000fe2000f8e020d */
[----:B------:R-:W-:Y:S01]  /*0120*/  MOV R21, RZ ;  /* 0x000000ff00157202 */ /* 0x000fe20000000f00 */
[----:B------:R-:W-:Y:S01]  /*0130*/  UMOV UR4, 0x400 ;  /* 0x0000040000047882 */ /* 0x000fe20000000000 */
[----:B------:R-:W-:Y:S02]  /*0140*/  USHF.R.S32.HI UR5, URZ, 0x1f, UR10 ;  /* 0x0000001fff057899 */ /* 0x000fe4000801140a */
[----:B------:R-:W2:Y:S01]  /*0150*/  LDC R12, c[0x0][0x39c] ;  /* 0x0000e700ff0c7b82 */ /* 0x000ea20000000800 */
[----:B------:R-:W3:Y:S01]  /*0160*/  LDCU UR13, c[0x0][0x3a0] ;  /* 0x00007400ff0d77ac */ /* 0x000ee20008000800 */
[----:B------:R-:W-:Y:S01]  /*0170*/  ULEA.HI UR5, UR5, UR10, URZ, 0x4 ;  /* 0x0000000a05057291 */ /* 0x000fe2000f8f20ff */
[----:B------:R-:W4:Y:S03]  /*0180*/  LDCU UR12, c[0x0][0x398] ;  /* 0x00007300ff0c77ac */ /* 0x000f260008000800 */
[----:B------:R-:W-:Y:S01]  /*0190*/  USHF.R.S32.HI UR5, URZ, 0x4, UR5 ;  /* 0x00000004ff057899 */ /* 0x000fe20008011405 */
[----:B-1----:R-:W-:-:S03]  /*01a0*/  IMAD R19, R0, UR11, R3 ;  /* 0x0000000b00137c24 */ /* 0x002fc6000f8e0203 */
[----:B------:R-:W-:Y:S02]  /*01b0*/  UIADD3 UR5, UPT, UPT, -UR5, URZ, URZ ;  /* 0x000000ff05057290 */ /* 0x000fe4000fffe1ff */
[----:B0-----:R-:W-:Y:S02]  /*01c0*/  ULEA UR7, UR6, UR4, 0x18 ;  /* 0x0000000406077291 */ /* 0x001fe4000f8ec0ff */
[----:B------:R-:W-:-:S04]  /*01d0*/  UIADD3 UR4, UPT, UPT, UR4, 0x400, URZ ;  /* 0x0000040004047890 */ /* 0x000fc8000fffe0ff */
[----:B------:R-:W-:Y:S01]  /*01e0*/  ULEA UR4, UR6, UR4, 0x18 ;  /* 0x0000000406047291 */ /* 0x000fe2000f8ec0ff */
[----:B------:R-:W-:-:S04]  /*01f0*/  LEA R16, R0, UR7, 0x6 ;  /* 0x0000000700107c11 */ /* 0x000fc8000f8e30ff */
[C---:B------:R-:W-:Y:S02]  /*0200*/  LEA R18, R13.reuse, R16, 0x2 ;  /* 0x000000100d127211 */ /* 0x040fe400078e10ff */
[----:B------:R-:W-:-:S04]  /*0210*/  LEA R15, R13, UR4, 0x2 ;  /* 0x000000040d0f7c11 */ /* 0x000fc8000f8e10ff */
[----:B---34-:R-:W-:-:S07]  /*0220*/  LEA R17, R0, R15, 0x6 ;  /* 0x0000000f00117211 */ /* 0x018fce00078e30ff */
.L_x_5:
[----:B------:R-:W-:Y:S01]  /*0230*/  ISETP.GE.U32.AND P1, PT, R13, UR13, PT ;  /* 0x0000000d0d007c0c */ /* 0x000fe2000bf26070 */
[----:B------:R-:W-:Y:S01]  /*0240*/  HFMA2 R22, -RZ, RZ, 0, 0 ;  /* 0x00000000ff167431 */ /* 0x000fe200000001ff */
[----:B------:R-:W-:Y:S02]  /*0250*/  ISETP.GE.U32.AND P0, PT, R0, UR13, PT ;  /* 0x0000000d00007c0c */ /* 0x000fe4000bf06070 */
[----:B------:R-:W-:Y:S02]  /*0260*/  ISETP.GE.OR P1, PT, R2, UR12, P1 ;  /* 0x0000000c02007c0c */ /* 0x000fe40008f26670 */
[----:B--2---:R-:W-:Y:S02]  /*0270*/  ISETP.GE.OR P0, PT, R3, R12, P0 ;  /* 0x0000000c0300720c */ /* 0x004fe40000706670 */
[----:B------:R-:W-:-:S09]  /*0280*/  MOV R29, RZ ;  /* 0x000000ff001d7202 */ /* 0x000fd20000000f00 */
[----:B------:R-:W0:Y:S08]  /*0290*/  @!P1 LDC.64 R6, c[0x0][0x380] ;  /* 0x0000e000ff069b82 */ /* 0x000e300000000a00 */
[----:B------:R-:W1:Y:S01]  /*02a0*/  @!P0 LDC.64 R4, c[0x0][0x388] ;  /* 0x0000e200ff048b82 */ /* 0x000e620000000a00 */
[----:B0-----:R-:W-:-:S05]  /*02b0*/  @!P1 IMAD.WIDE.U32 R6, R14, 0x4, R6 ;  /* 0x000000040e069825 */ /* 0x001fca00078e0006 */
[----:B------:R-:W2:Y:S01]  /*02c0*/  @!P1 LDG.E R29, desc[UR8][R6.64] ;  /* 0x00000008061d9981 */ /* 0x000ea2000c1e1900 */
[----:B-1----:R-:W-:-:S05]  /*02d0*/  @!P0 IMAD.WIDE.U32 R24, R19, 0x4, R4 ;  /* 0x0000000413188825 */ /* 0x002fca00078e0004 */
[----:B------:R-:W3:Y:S01]  /*02e0*/  @!P0 LDG.E R22, desc[UR8][R24.64] ;  /* 0x0000000818168981 */ /* 0x000ee2000c1e1900 */
[----:B------:R-:W-:-:S04]  /*02f0*/  UIADD3 UR5, UPT, UPT, UR5, 0x1, URZ ;  /* 0x0000000105057890 */ /* 0x000fc8000fffe0ff */
[----:B------:R-:W-:Y:S01]  /*0300*/  UISETP.NE.AND UP0, UPT, UR5, URZ, UPT ;  /* 0x000000ff0500728c */ /* 0x000fe2000bf05270 */
[----:B------:R-:W-:Y:S02]  /*0310*/  IADD3 R0, PT, PT, R0, 0x10, RZ ;  /* 0x0000001000007810 */ /* 0x000fe40007ffe0ff */
[----:B------:R-:W-:Y:S02]  /*0320*/  IADD3 R13, PT, PT, R13, 0x10, RZ ;  /* 0x000000100d0d7810 */ /* 0x000fe40007ffe0ff */
[----:B------:R-:W-:Y:S02]  /*0330*/  IADD3 R14, PT, PT, R14, 0x10, RZ ;  /* 0x000000100e0e7810 */ /* 0x000fe40007ffe0ff */
[----:B------:R-:W-:Y:S01]  /*0340*/  LEA R19, R12, R19, 0x4 ;  /* 0x000000130c137211 */ /* 0x000fe200078e20ff */
[----:B--2---:R-:W-:Y:S04]  /*0350*/  STS [R18], R29 ;  /* 0x0000001d12007388 */ /* 0x004fe80000000800 */
[----:B---3--:R-:W-:Y:S01]  /*0360*/  STS [R17], R22 ;  /* 0x0000001611007388 */ /* 0x008fe20000000800 */
[----:B------:R-:W-:Y:S06]  /*0370*/  BAR.SYNC.DEFER_BLOCKING 0x0 ;  /* 0x0000000000007b1d */ /* 0x000fec0000010000 */
[----:B------:R-:W-:Y:S04]  /*0380*/  LDS R28, [R15] ;  /* 0x000000000f1c7984 */ /* 0x000fe80000000800 */
[----:B------:R-:W0:Y:S04]  /*0390*/  LDS.128 R8, [R16] ;  /* 0x0000000010087984 */ /* 0x000e280000000c00 */
[----:B------:R-:W1:Y:S04]  /*03a0*/  LDS R29, [R15+0x40] ;  /* 0x000040000f1d7984 */ /* 0x000e680000000800 */
[----:B------:R-:W2:Y:S04]  /*03b0*/  LDS R27, [R15+0x80] ;  /* 0x000080000f1b7984 */ /* 0x000ea80000000800 */
[----:B------:R-:W3:Y:S04]  /*03c0*/  LDS R26, [R15+0xc0] ;  /* 0x0000c0000f1a7984 */ /* 0x000ee80000000800 */
[----:B------:R-:W-:Y:S04]  /*03d0*/  LDS R23, [R15+0x100] ;  /* 0x000100000f177984 */ /* 0x000fe80000000800 */
[----:B------:R-:W4:Y:S04]  /*03e0*/  LDS.128 R4, [R16+0x10] ;  /* 0x0000100010047984 */ /* 0x000f280000000c00 */
[----:B------:R-:W5:Y:S04]  /*03f0*/  LDS R20, [R15+0x140] ;  /* 0x000140000f147984 */ /* 0x000f680000000800 */
[----:B------:R-:W5:Y:S04]  /*0400*/  LDS R25, [R15+0x180] ;  /* 0x000180000f197984 */ /* 0x000f680000000800 */
[----:B------:R-:W5:Y:S04]  /*0410*/  LDS R22, [R15+0x1c0] ;  /* 0x0001c0000f167984 */ /* 0x000f680000000800 */
[----:B------:R-:W-:Y:S01]  /*0420*/  LDS R24, [R15+0x240] ;  /* 0x000240000f187984 */ /* 0x000fe20000000800 */
[----:B0-----:R-:W-:-:S03]  /*0430*/  FFMA R8, R8, R28, R21 ;  /* 0x0000001c08087223 */ /* 0x001fc60000000015 */
[----:B------:R-:W-:Y:S01]  /*0440*/  LDS R21, [R15+0x200] ;  /* 0x000200000f157984 */ /* 0x000fe20000000800 */
[----:B-1----:R-:W-:-:S04]  /*0450*/  FFMA R8, R29, R9, R8 ;  /* 0x000000091d087223 */ /* 0x002fc80000000008 */
[----:B--2---:R-:W-:-:S04]  /*0460*/  FFMA R27, R27, R10, R8 ;  /* 0x0000000a1b1b7223 */ /* 0x004fc80000000008 */
[----:B---3--:R-:W-:Y:S02]  /*0470*/  FFMA R27, R26, R11, R27 ;  /* 0x0000000b1a1b7223 */ /* 0x008fe4000000001b */
[----:B------:R-:W0:Y:S02]  /*0480*/  LDS.128 R8, [R16+0x20] ;  /* 0x0000200010087984 */ /* 0x000e240000000c00 */
[----:B----4-:R-:W-:-:S04]  /*0490*/  FFMA R23, R4, R23, R27 ;  /* 0x0000001704177223 */ /* 0x010fc8000000001b */
[----:B-----5:R-:W-:Y:S02]  /*04a0*/  FFMA R20, R20, R5, R23 ;  /* 0x0000000514147223 */ /* 0x020fe40000000017 */
[----:B------:R-:W1:Y:S02]  /*04b0*/  LDS R23, [R15+0x280] ;  /* 0x000280000f177984 */ /* 0x000e640000000800 */
[----:B------:R-:W-:Y:S02]  /*04c0*/  FFMA R25, R25, R6, R20 ;  /* 0x0000000619197223 */ /* 0x000fe40000000014 */
[----:B------:R-:W2:Y:S02]  /*04d0*/  LDS R20, [R15+0x2c0] ;  /* 0x0002c0000f147984 */ /* 0x000ea40000000800 */
[----:B------:R-:W-:Y:S02]  /*04e0*/  FFMA R27, R22, R7, R25 ;  /* 0x00000007161b7223 */ /* 0x000fe40000000019 */
[----:B------:R-:W-:Y:S04]  /*04f0*/  LDS R25, [R15+0x300] ;  /* 0x000300000f197984 */ /* 0x000fe80000000800 */
[----:B------:R-:W3:Y:S04]  /*0500*/  LDS.128 R4, [R16+0x30] ;  /* 0x0000300010047984 */ /* 0x000ee80000000c00 */
[----:B------:R-:W4:Y:S01]  /*0510*/  LDS R22, [R15+0x340] ;  /* 0x000340000f167984 */ /* 0x000f220000000800 */
[----:B0-----:R-:W-:-:S03]  /*0520*/  FFMA R27, R8, R21, R27 ;  /* 0x00000015081b7223 */ /* 0x001fc6000000001b */
[----:B------:R-:W0:Y:S04]  /*0530*/  LDS R21, [R15+0x380] ;  /* 0x000380000f157984 */ /* 0x000e280000000800 */
[----:B------:R-:W5:Y:S01]  /*0540*/  LDS R8, [R15+0x3c0] ;  /* 0x0003c0000f087984 */ /* 0x000f620000000800 */
[----:B------:R-:W-:-:S04]  /*0550*/  FFMA R24, R24, R9, R27 ;  /* 0x0000000918187223 */ /* 0x000fc8000000001b */
[----:B-1----:R-:W-:-:S04]  /*0560*/  FFMA R23, R23, R10, R24 ;  /* 0x0000000a17177223 */ /* 0x002fc80000000018 */
[----:B--2---:R-:W-:-:S04]  /*0570*/  FFMA R11, R20, R11, R23 ;  /* 0x0000000b140b7223 */ /* 0x004fc80000000017 */
[----:B---3--:R-:W-:-:S04]  /*0580*/  FFMA R11, R4, R25, R11 ;  /* 0x00000019040b7223 */ /* 0x008fc8000000000b */
[----:B----4-:R-:W-:-:S04]  /*0590*/  FFMA R22, R22, R5, R11 ;  /* 0x0000000516167223 */ /* 0x010fc8000000000b */
[----:B0-----:R-:W-:-:S04]  /*05a0*/  FFMA R21, R21, R6, R22 ;  /* 0x0000000615157223 */ /* 0x001fc80000000016 */
[----:B-----5:R-:W-:Y:S01]  /*05b0*/  FFMA R21, R8, R7, R21 ;  /* 0x0000000708157223 */ /* 0x020fe20000000015 */
[----:B------:R-:W-:Y:S06]  /*05c0*/  BAR.SYNC.DEFER_BLOCKING 0x0 ;  /* 0x0000000000007b1d */ /* 0x000fec0000010000 */
[----:B------:R-:W-:Y:S05]  /*05d0*/  BRA.U UP0, `(.L_x_5) ;  /* 0xfffffffd00147547 */ /* 0x000fea000b83ffff */
.L_x_4:
[----:B------:R-:W0:Y:S02]  /*05e0*/  LDCU.64 UR4, c[0x0][0x398] ;  /* 0x00007300ff0477ac */ /* 0x000e240008000a00 */
[----:B0-----:R-:W-:-:S04]  /*05f0*/  ISETP.GE.AND P0, PT, R3, UR5, PT ;  /* 0x0000000503007c0c */ /* 0x001fc8000bf06270 */
[----:B------:R-:W-:-:S13]  /*0600*/  ISETP.GE.OR P0, PT, R2, UR4, P0 ;  /* 0x0000000402007c0c */ /* 0x000fda0008706670 */
[----:B------:R-:W-:Y:S05]  /*0610*/  @P0 EXIT ;  /* 0x000000000000094d */ /* 0x000fea0003800000 */
[----:B------:R-:W0:Y:S01]  /*0620*/  LDC.64 R4, c[0x0][0x390] ;  /* 0x0000e400ff047b82 */ /* 0x000e220000000a00 */
[----:B------:R-:W-:-:S04]  /*0630*/  IMAD R3, R2, UR5, R3 ;  /* 0x0000000502037c24 */ /* 0x000fc8000f8e0203 */
[----:B0-----:R-:W-:-:S05]  /*0640*/  IMAD.WIDE R2, R3, 0x4, R4 ;  /* 0x0000000403027825 */ /* 0x001fca00078e0204 */
[----:B------:R-:W-:Y:S01]  /*0650*/  STG.E desc[UR8][R2.64], R21 ;  /* 0x0000001502007986 */ /* 0x000fe2000c101908 */
[----:B------:R-:W-:Y:S05]  /*0660*/  EXIT ;  /* 0x000000000000794d */ /* 0x000fea0003800000 */
.L_x_6:
        /* <DEDUP_REMOVED lines=9> */
.L_x_23:


//--------------------- .text._Z19coarsened_matmul2x2PfS_S_iii --------------------------
	.section	.text._Z19coarsened_matmul2x2PfS_S_iii,"ax",@progbits
	.align	128
        .global         _Z19coarsened_matmul2x2PfS_S_iii
        .type           _Z19coarsened_matmul2x2PfS_S_iii,@function
        .size           _Z19coarsened_matmul2x2PfS_S_iii,(.L_x_24 - _Z19coarsened_matmul2x2PfS_S_iii)
        .other          _Z19coarsened_matmul2x2PfS_S_iii,@"STO_CUDA_ENTRY STV_DEFAULT"
_Z19coarsened_matmul2x2PfS_S_iii:
.text._Z19coarsened_matmul2x2PfS_S_iii:
[----:B------:R-:W-:Y:S01]  /*0000*/  LDC R1, c[0x0][0x37c] ;  /* 0x0000df00ff017b82 */ /* 0x000fe20000000800 */
[----:B------:R-:W0:Y:S07]  /*0010*/  S2R R6, SR_TID.X ;  /* 0x0000000000067919 */ /* 0x000e2e0000002100 */
[----:B------:R-:W0:Y:S01]  /*0020*/  S2UR UR5, SR_CTAID.X ;  /* 0x00000000000579c3 */ /* 0x000e220000002500 */
[----:B------:R-:W1:Y:S01]  /*0030*/  LDCU UR4, c[0x0][0x3a0] ;  /* 0x00007400ff0477ac */ /* 0x000e620008000800 */
[----:B------:R-:W-:Y:S01]  /*0040*/  HFMA2 R4, -RZ, RZ, 0, 0 ;  /* 0x00000000ff047431 */ /* 0x000fe200000001ff */
[----:B------:R-:W2:Y:S01]  /*0050*/  S2R R7, SR_TID.Y ;  /* 0x0000000000077919 */ /* 0x000ea20000002200 */
[----:B------:R-:W3:Y:S04]  /*0060*/  LDCU.64 UR8, c[0x0][0x358] ;  /* 0x00006b00ff0877ac */ /* 0x000ee80008000a00 */
[----:B------:R-:W0:Y:S08]  /*0070*/  LDC R3, c[0x0][0x360] ;  /* 0x0000d800ff037b82 */ /* 0x000e300000000800 */
[----:B------:R-:W2:Y:S01]  /*0080*/  S2UR UR6, SR_CTAID.Y ;  /* 0x00000000000679c3 */ /* 0x000ea20000002600 */
[----:B-1----:R-:W-:-:S07]  /*0090*/  UISETP.GE.AND UP0, UPT, UR4, 0x1, UPT ;  /* 0x000000010400788c */ /* 0x002fce000bf06270 */
[----:B------:R-:W2:Y:S01]  /*00a0*/  LDC R0, c[0x0][0x364] ;  /* 0x0000d900ff007b82 */ /* 0x000ea20000000800 */
[----:B0-----:R-:W-:Y:S01]  /*00b0*/  IMAD R6, R3, UR5, R6 ;  /* 0x0000000503067c24 */ /* 0x001fe2000f8e0206 */
[----:B------:R-:W-:-:S04]  /*00c0*/  CS2R R2, SRZ ;  /* 0x0000000000027805 */ /* 0x000fc8000001ff00 */
[----:B------:R-:W-:Y:S01]  /*00d0*/  SHF.L.U32 R6, R6, 0x1, RZ ;  /* 0x0000000106067819 */ /* 0x000fe200000006ff */
[----:B--2---:R-:W-:Y:S02]  /*00e0*/  IMAD R7, R0, UR6, R7 ;  /* 0x0000000600077c24 */ /* 0x004fe4000f8e0207 */
[----:B------:R-:W-:Y:S02]  /*00f0*/  IMAD.MOV.U32 R0, RZ, RZ, RZ ;  /* 0x000000ffff007224 */ /* 0x000fe400078e00ff */
[----:B------:R-:W-:Y:S01]  /*0100*/  IMAD.SHL.U32 R7, R7, 0x2, RZ ;  /* 0x0000000207077824 */ /* 0x000fe200078e00ff */
[----:B---3--:R-:W-:Y:S06]  /*0110*/  BRA.U !UP0, `(.L_x_7) ;  /* 0x0000000d082c7547 */ /* 0x008fec000b800000 */
[----:B------:R-:W0:Y:S01]  /*0120*/  LDCU.64 UR6, c[0x0][0x398] ;  /* 0x00007300ff0677ac */ /* 0x000e220008000a00 */
[----:B------:R-:W-:Y:S01]  /*0130*/  VIADD R3, R6, 0x1 ;  /* 0x0000000106037836 */ /* 0x000fe20000000000 */
[C---:B------:R-:W-:Y:S01]  /*0140*/  IADD3 R0, PT, PT, R7.reuse, 0x1, RZ ;  /* 0x0000000107007810 */ /* 0x040fe20007ffe0ff */
[----:B------:R-:W-:Y:S01]  /*0150*/  IMAD R22, R7, UR4, RZ ;  /* 0x0000000407167c24 */ /* 0x000fe2000f8e02ff */
[----:B------:R-:W-:Y:S01]  /*0160*/  UISETP.GE.U32.AND UP0, UPT, UR4, 0x4, UPT ;  /* 0x000000040400788c */ /* 0x000fe2000bf06070 */
[----:B------:R-:W-:-:S03]  /*0170*/  CS2R R4, SRZ ;  /* 0x0000000000047805 */ /* 0x000fc6000001ff00 */
[----:B------:R-:W-:Y:S02]  /*0180*/  IADD3 R20, PT, PT, R22, UR4, RZ ;  /* 0x0000000416147c10 */ /* 0x000fe4000fffe0ff */
[----:B0-----:R-:W-:-:S04]  /*0190*/  MOV R8, UR7 ;  /* 0x0000000700087c02 */ /* 0x001fc80008000f00 */
[-C--:B------:R-:W-:Y:S02]  /*01a0*/  ISETP.GE.AND P0, PT, R6, R8.reuse, PT ;  /* 0x000000080600720c */ /* 0x080fe40003f06270 */
[----:B------:R-:W-:Y:S02]  /*01b0*/  ISETP.GE.AND P3, PT, R3, R8, PT ;  /* 0x000000080300720c */ /* 0x000fe40003f66270 */
[----:B------:R-:W-:Y:S02]  /*01c0*/  CS2R R2, SRZ ;  /* 0x0000000000027805 */ /* 0x000fe4000001ff00 */
[C---:B------:R-:W-:Y:S02]  /*01d0*/  ISETP.LT.AND P4, PT, R7.reuse, UR6, !P0 ;  /* 0x0000000607007c0c */ /* 0x040fe4000c781270 */
[C---:B------:R-:W-:Y:S02]  /*01e0*/  ISETP.LT.AND P2, PT, R0.reuse, UR6, !P0 ;  /* 0x0000000600007c0c */ /* 0x040fe4000c741270 */
[----:B------:R-:W-:Y:S01]  /*01f0*/  ISETP.LT.AND P1, PT, R0, UR6, !P3 ;  /* 0x0000000600007c0c */ /* 0x000fe2000df21270 */
[----:B------:R-:W-:Y:S01]  /*0200*/  IMAD.MOV.U32 R0, RZ, RZ, RZ ;  /* 0x000000ffff007224 */ /* 0x000fe200078e00ff */
[----:B------:R-:W-:-:S02]  /*0210*/  ISETP.LT.AND P0, PT, R7, UR6, !P3 ;  /* 0x0000000607007c0c */ /* 0x000fc4000df01270 */
[----:B------:R-:W-:Y:S01]  /*0220*/  P2R R10, PR, RZ, 0x10 ;  /* 0x00000010ff0a7803 */ /* 0x000fe20000000000 */
[----:B------:R-:W-:Y:S10]  /*0230*/  BRA.U !UP0, `(.L_x_8) ;  /* 0x0000000508847547 */ /* 0x000ff4000b800000 */
[----:B------:R-:W0:Y:S01]  /*0240*/  LDC.64 R14, c[0x0][0x380] ;  /* 0x0000e000ff0e7b82 */ /* 0x000e220000000a00 */
[----:B------:R-:W-:Y:S01]  /*0250*/  ULOP3.LUT UR4, UR4, 0x7ffffffc, URZ, 0xc0, !UPT ;  /* 0x7ffffffc04047892 */ /* 0x000fe2000f8ec0ff */
[--C-:B------:R-:W-:Y:S01]  /*0260*/  IMAD R21, R8, 0x3, R6.reuse ;  /* 0x0000000308157824 */ /* 0x100fe200078e0206 */
[----:B------:R-:W-:Y:S01]  /*0270*/  IADD3 R19, PT, PT, R6, R8, RZ ;  /* 0x0000000806137210 */ /* 0x000fe20007ffe0ff */
[----:B------:R-:W-:Y:S01]  /*0280*/  IMAD R18, R8, 0x2, R6 ;  /* 0x0000000208127824 */ /* 0x000fe200078e0206 */
[----:B------:R-:W-:Y:S01]  /*0290*/  MOV R11, R6 ;  /* 0x00000006000b7202 */ /* 0x000fe20000000f00 */
[----:B------:R-:W-:Y:S01]  /*02a0*/  IMAD.MOV.U32 R0, RZ, RZ, RZ ;  /* 0x000000ffff007224 */ /* 0x000fe200078e00ff */
[----:B------:R-:W1:Y:S01]  /*02b0*/  LDCU UR5, c[0x0][0x398] ;  /* 0x00007300ff0577ac */ /* 0x000e620008000800 */
[----:B------:R-:W-:Y:S01]  /*02c0*/  UIADD3 UR4, UPT, UPT, -UR4, URZ, URZ ;  /* 0x000000ff04047290 */ /* 0x000fe2000fffe1ff */
[----:B0-----:R-:W-:-:S04]  /*02d0*/  IMAD.WIDE.U32 R12, R20, 0x4, R14 ;  /* 0x00000004140c7825 */ /* 0x001fc800078e000e */
[----:B------:R-:W-:Y:S01]  /*02e0*/  IMAD.WIDE.U32 R14, R22, 0x4, R14 ;  /* 0x00000004160e7825 */ /* 0x000fe200078e000e */
[----:B------:R-:W-:Y:S02]  /*02f0*/  IADD3 R16, P3, PT, R12, 0x8, RZ ;  /* 0x000000080c107810 */ /* 0x000fe40007f7e0ff */
[----:B------:R-:W-:-:S03]  /*0300*/  IADD3 R14, P4, PT, R14, 0x8, RZ ;  /* 0x000000080e0e7810 */ /* 0x000fc60007f9e0ff */
[----:B------:R-:W-:Y:S01]  /*0310*/  IMAD.X R17, RZ, RZ, R13, P3 ;  /* 0x000000ffff117224 */ /* 0x000fe200018e060d */
[----:B------:R-:W-:Y:S02]  /*0320*/  ISETP.GE.AND P3, PT, R7, UR6, PT ;  /* 0x0000000607007c0c */ /* 0x000fe4000bf66270 */
[----:B-1----:R-:W-:-:S11]  /*0330*/  IADD3.X R15, PT, PT, RZ, R15, RZ, P4, !PT ;  /* 0x0000000fff0f7210 */ /* 0x002fd600027fe4ff */
.L_x_9:
[----:B------:R-:W-:Y:S01]  /*0340*/  VIADD R5, R7, 0x1 ;  /* 0x0000000107057836 */ /* 0x000fe20000000000 */
[----:B------:R-:W-:Y:S01]  /*0350*/  UMOV UR6, UR5 ;  /* 0x0000000500067c82 */ /* 0x000fe20008000000 */
[----:B------:R-:W0:Y:S01]  /*0360*/  LDC R8, c[0x0][0x39c] ;  /* 0x0000e700ff087b82 */ /* 0x000e220000000800 */
[----:B------:R-:W-:Y:S02]  /*0370*/  IMAD.MOV.U32 R24, RZ, RZ, RZ ;  /* 0x000000ffff187224 */ /* 0x000fe400078e00ff */
[----:B------:R-:W-:Y:S01]  /*0380*/  HFMA2 R23, -RZ, RZ, 0, 0 ;  /* 0x00000000ff177431 */ /* 0x000fe200000001ff */
[----:B------:R-:W-:-:S04]  /*0390*/  ISETP.GE.AND P4, PT, R5, UR6, PT ;  /* 0x0000000605007c0c */ /* 0x000fc8000bf86270 */
[----:B------:R-:W1:Y:S09]  /*03a0*/  LDC.64 R12, c[0x0][0x388] ;  /* 0x0000e200ff0c7b82 */ /* 0x000e720000000a00 */
[----:B------:R-:W2:Y:S08]  /*03b0*/  @!P4 LDC.64 R26, c[0x0][0x380] ;  /* 0x0000e000ff1acb82 */ /* 0x000eb00000000a00 */
[----:B------:R-:W3:Y:S01]  /*03c0*/  @!P3 LDC.64 R28, c[0x0][0x380] ;  /* 0x0000e000ff1cbb82 */ /* 0x000ee20000000a00 */
[C---:B------:R-:W-:Y:S01]  /*03d0*/  VIADD R25, R6.reuse, 0x1 ;  /* 0x0000000106197836 */ /* 0x040fe20000000000 */
[----:B0-----:R-:W-:Y:S01]  /*03e0*/  ISETP.GE.AND P5, PT, R6, R8, PT ;  /* 0x000000080600720c */ /* 0x001fe20003fa6270 */
[----:B------:R-:W-:-:S03]  /*03f0*/  HFMA2 R5, -RZ, RZ, 0, 0 ;  /* 0x00000000ff057431 */ /* 0x000fc600000001ff */
[----:B------:R-:W-:Y:S02]  /*0400*/  ISETP.GE.AND P6, PT, R25, R8, PT ;  /* 0x000000081900720c */ /* 0x000fe40003fc6270 */
[----:B------:R-:W-:Y:S01]  /*0410*/  MOV R9, RZ ;  /* 0x000000ff00097202 */ /* 0x000fe20000000f00 */
[----:B--2---:R-:W-:-:S05]  /*0420*/  @!P4 IMAD.WIDE.U32 R26, R20, 0x4, R26 ;  /* 0x00000004141ac825 */ /* 0x004fca00078e001a */
[----:B------:R1:W2:Y:S01]  /*0430*/  @!P4 LDG.E R24, desc[UR8][R26.64] ;  /* 0x000000081a18c981 */ /* 0x0002a2000c1e1900 */
[----:B---3--:R-:W-:-:S05]  /*0440*/  @!P3 IMAD.WIDE.U32 R28, R22, 0x4, R28 ;  /* 0x00000004161cb825 */ /* 0x008fca00078e001c */
[----:B------:R0:W3:Y:S01]  /*0450*/  @!P3 LDG.E R23, desc[UR8][R28.64] ;  /* 0x000000081c17b981 */ /* 0x0000e2000c1e1900 */
[----:B-1----:R-:W-:-:S05]  /*0460*/  IMAD.WIDE R26, R11, 0x4, R12 ;  /* 0x000000040b1a7825 */ /* 0x002fca00078e020c */
[----:B------:R-:W3:Y:S04]  /*0470*/  @!P5 LDG.E R9, desc[UR8][R26.64] ;  /* 0x000000081a09d981 */ /* 0x000ee8000c1e1900 */
[----:B------:R1:W4:Y:S01]  /*0480*/  @!P6 LDG.E R5, desc[UR8][R26.64+0x4] ;  /* 0x000004081a05e981 */ /* 0x000322000c1e1900 */
[----:B0-----:R-:W-:Y:S01]  /*0490*/  @!P5 IMAD.WIDE R28, R19, 0x4, R12 ;  /* 0x00000004131cd825 */ /* 0x001fe200078e020c */
[----:B-1----:R-:W-:-:S03]  /*04a0*/  CS2R R26, SRZ ;  /* 0x00000000001a7805 */ /* 0x002fc6000001ff00 */
[----:B------:R-:W-:-:S03]  /*04b0*/  IMAD.MOV.U32 R25, RZ, RZ, RZ ;  /* 0x000000ffff197224 */ /* 0x000fc600078e00ff */
[----:B------:R0:W5:Y:S04]  /*04c0*/  @!P5 LDG.E R26, desc[UR8][R28.64] ;  /* 0x000000081c1ad981 */ /* 0x000168000c1e1900 */
[----:B------:R-:W5:Y:S01]  /*04d0*/  @!P3 LDG.E R27, desc[UR8][R14.64+-0x4] ;  /* 0xfffffc080e1bb981 */ /* 0x000f62000c1e1900 */
[----:B0-----:R-:W-:-:S05]  /*04e0*/  @!P6 IMAD.WIDE R28, R19, 0x4, R12 ;  /* 0x00000004131ce825 */ /* 0x001fca00078e020c */
[----:B------:R0:W5:Y:S02]  /*04f0*/  @!P6 LDG.E R25, desc[UR8][R28.64+0x4] ;  /* 0x000004081c19e981 */ /* 0x000164000c1e1900 */
[----:B0-----:R-:W-:-:S06]  /*0500*/  MOV R28, RZ ;  /* 0x000000ff001c7202 */ /* 0x001fcc0000000f00 */
[----:B------:R-:W5:Y:S01]  /*0510*/  @!P4 LDG.E R28, desc[UR8][R16.64+-0x4] ;  /* 0xfffffc08101cc981 */ /* 0x000f62000c1e1900 */
[----:B------:R-:W-:Y:S01]  /*0520*/  ISETP.GE.AND P3, PT, R7, UR6, PT ;  /* 0x0000000607007c0c */ /* 0x000fe2000bf66270 */
[----:B------:R-:W-:-:S04]  /*0530*/  @!P6 IMAD.WIDE R30, R18, 0x4, R12 ;  /* 0x00000004121ee825 */ /* 0x000fc800078e020c */
[CC--:B---3--:R-:W-:Y:S01]  /*0540*/  FFMA R29, R9.reuse, R23.reuse, R4 ;  /* 0x00000017091d7223 */ /* 0x0c8fe20000000004 */
[-C--:B--2---:R-:W-:Y:S01]  /*0550*/  FFMA R9, R9, R24.reuse, R2 ;  /* 0x0000001809097223 */ /* 0x084fe20000000002 */
[C---:B----4-:R-:W-:Y:S01]  /*0560*/  FFMA R23, R5.reuse, R23, R3 ;  /* 0x0000001705177223 */ /* 0x050fe20000000003 */
[----:B------:R-:W-:Y:S01]  /*0570*/  FFMA R5, R5, R24, R0 ;  /* 0x0000001805057223 */ /* 0x000fe20000000000 */
[----:B------:R-:W-:Y:S02]  /*0580*/  IMAD.MOV.U32 R24, RZ, RZ, RZ ;  /* 0x000000ffff187224 */ /* 0x000fe400078e00ff */
[CC--:B-----5:R-:W-:Y:S01]  /*0590*/  FFMA R29, R26.reuse, R27.reuse, R29 ;  /* 0x0000001b1a1d7223 */ /* 0x0e0fe2000000001d */
[C---:B------:R-:W-:Y:S01]  /*05a0*/  FFMA R23, R25.reuse, R27, R23 ;  /* 0x0000001b19177223 */ /* 0x040fe20000000017 */
[-C--:B------:R-:W-:Y:S01]  /*05b0*/  FFMA R9, R26, R28.reuse, R9 ;  /* 0x0000001c1a097223 */ /* 0x080fe20000000009 */
[----:B------:R-:W-:Y:S01]  /*05c0*/  FFMA R25, R25, R28, R5 ;  /* 0x0000001c19197223 */ /* 0x000fe20000000005 */
[----:B------:R-:W-:-:S04]  /*05d0*/  @!P5 IMAD.WIDE R26, R18, 0x4, R12 ;  /* 0x00000004121ad825 */ /* 0x000fc800078e020c */
[----:B------:R-:W-:Y:S01]  /*05e0*/  HFMA2 R5, -RZ, RZ, 0, 0 ;  /* 0x00000000ff057431 */ /* 0x000fe200000001ff */
[----:B------:R0:W2:Y:S05]  /*05f0*/  @!P5 LDG.E R24, desc[UR8][R26.64] ;  /* 0x000000081a18d981 */ /* 0x0000aa000c1e1900 */
[----:B------:R-:W2:Y:S01]  /*0600*/  @!P3 LDG.E R5, desc[UR8][R14.64] ;  /* 0x000000080e05b981 */ /* 0x000ea2000c1e1900 */
[----:B0-----:R-:W-:-:S06]  /*0610*/  CS2R R26, SRZ ;  /* 0x00000000001a7805 */ /* 0x001fcc000001ff00 */
[----:B------:R-:W3:Y:S04]  /*0620*/  @!P4 LDG.E R27, desc[UR8][R16.64] ;  /* 0x00000008101bc981 */ /* 0x000ee8000c1e1900 */
[----:B------:R0:W4:Y:S02]  /*0630*/  @!P6 LDG.E R26, desc[UR8][R30.64+0x4] ;  /* 0x000004081e1ae981 */ /* 0x000124000c1e1900 */
[----:B0-----:R-:W-:-:S04]  /*0640*/  @!P5 IMAD.WIDE R30, R21, 0x4, R12 ;  /* 0x00000004151ed825 */ /* 0x001fc800078e020c */
[C---:B--2---:R-:W-:Y:S01]  /*0650*/  FFMA R29, R24.reuse, R5, R29 ;  /* 0x00000005181d7223 */ /* 0x044fe2000000001d */
[----:B---3--:R-:W-:Y:S01]  /*0660*/  FFMA R24, R24, R27, R9 ;  /* 0x0000001b18187223 */ /* 0x008fe20000000009 */
[C---:B----4-:R-:W-:Y:S01]  /*0670*/  FFMA R5, R26.reuse, R5, R23 ;  /* 0x000000051a057223 */ /* 0x050fe20000000017 */
[----:B------:R-:W-:Y:S01]  /*0680*/  FFMA R9, R26, R27, R25 ;  /* 0x0000001b1a097223 */ /* 0x000fe20000000019 */
[----:B------:R-:W-:Y:S01]  /*0690*/  @!P6 IMAD.WIDE R26, R21, 0x4, R12 ;  /* 0x00000004151ae825 */ /* 0x000fe200078e020c */
[----:B------:R-:W-:-:S03]  /*06a0*/  CS2R R12, SRZ ;  /* 0x00000000000c7805 */ /* 0x000fc6000001ff00 */
[----:B------:R-:W-:Y:S01]  /*06b0*/  IMAD.MOV.U32 R23, RZ, RZ, RZ ;  /* 0x000000ffff177224 */ /* 0x000fe200078e00ff */
[----:B------:R-:W-:Y:S02]  /*06c0*/  MOV R25, RZ ;  /* 0x000000ff00197202 */ /* 0x000fe40000000f00 */
[----:B------:R-:W2:Y:S04]  /*06d0*/  @!P3 LDG.E R13, desc[UR8][R14.64+0x4] ;  /* 0x000004080e0db981 */ /* 0x000ea8000c1e1900 */
[----:B------:R-:W2:Y:S04]  /*06e0*/  @!P5 LDG.E R23, desc[UR8][R30.64] ;  /* 0x000000081e17d981 */ /* 0x000ea8000c1e1900 */
[----:B------:R-:W3:Y:S04]  /*06f0*/  @!P6 LDG.E R12, desc[UR8][R26.64+0x4] ;  /* 0x000004081a0ce981 */ /* 0x000ee8000c1e1900 */
[----:B------:R0:W4:Y:S01]  /*0700*/  @!P4 LDG.E R25, desc[UR8][R16.64+0x4] ;  /* 0x000004081019c981 */ /* 0x000122000c1e1900 */
[----:B------:R-:W-:Y:S01]  /*0710*/  ISETP.NE.AND P5, PT, R10, RZ, PT ;  /* 0x000000ff0a00720c */ /* 0x000fe20003fa5270 */
[----:B------:R-:W-:-:S04]  /*0720*/  UIADD3 UR4, UPT, UPT, UR4, 0x4, URZ ;  /* 0x0000000404047890 */ /* 0x000fc8000fffe0ff */
[----:B------:R-:W-:Y:S01]  /*0730*/  UISETP.NE.AND UP0, UPT, UR4, URZ, UPT ;  /* 0x000000ff0400728c */ /* 0x000fe2000bf05270 */
[----:B0-----:R-:W-:Y:S01]  /*0740*/  IADD3 R16, P4, PT, R16, 0x10, RZ ;  /* 0x0000001010107810 */ /* 0x001fe20007f9e0ff */
[----:B------:R-:W-:Y:S01]  /*0750*/  IMAD R11, R8, 0x4, R11 ;  /* 0x00000004080b7824 */ /* 0x000fe200078e020b */
[----:B------:R-:W-:Y:S01]  /*0760*/  IADD3 R22, PT, PT, R22, 0x4, RZ ;  /* 0x0000000416167810 */ /* 0x000fe20007ffe0ff */
[C---:B------:R-:W-:Y:S01]  /*0770*/  IMAD R19, R8.reuse, 0x4, R19 ;  /* 0x0000000408137824 */ /* 0x040fe200078e0213 */
[C---:B------:R-:W-:Y:S01]  /*0780*/  LEA R21, R8.reuse, R21, 0x2 ;  /* 0x0000001508157211 */ /* 0x040fe200078e10ff */
[----:B------:R-:W-:Y:S01]  /*0790*/  IMAD.X R17, RZ, RZ, R17, P4 ;  /* 0x000000ffff117224 */ /* 0x000fe200020e0611 */
[----:B------:R-:W-:Y:S02]  /*07a0*/  LEA R18, R8, R18, 0x2 ;  /* 0x0000001208127211 */ /* 0x000fe400078e10ff */
[----:B------:R-:W-:Y:S01]  /*07b0*/  IADD3 R20, PT, PT, R20, 0x4, RZ ;  /* 0x0000000414147810 */ /* 0x000fe20007ffe0ff */
[-C--:B--2---:R-:W-:Y:S01]  /*07c0*/  @P5 FFMA R4, R23, R13.reuse, R29 ;  /* 0x0000000d17045223 */ /* 0x084fe2000000001d */
[----:B------:R-:W-:Y:S01]  /*07d0*/  IADD3 R14, P5, PT, R14, 0x10, RZ ;  /* 0x000000100e0e7810 */ /* 0x000fe20007fbe0ff */
[----:B---3--:R-:W-:-:S03]  /*07e0*/  @P2 FFMA R3, R12, R13, R5 ;  /* 0x0000000d0c032223 */ /* 0x008fc60000000005 */
[----:B------:R-:W-:Y:S01]  /*07f0*/  IADD3.X R15, PT, PT, RZ, R15, RZ, P5, !PT ;  /* 0x0000000fff0f7210 */ /* 0x000fe20002ffe4ff */
[-C--:B----4-:R-:W-:Y:S01]  /*0800*/  @P0 FFMA R2, R23, R25.reuse, R24 ;  /* 0x0000001917020223 */ /* 0x090fe20000000018 */
[----:B------:R-:W-:Y:S01]  /*0810*/  @P1 FFMA R0, R12, R25, R9 ;  /* 0x000000190c001223 */ /* 0x000fe20000000009 */
[----:B------:R-:W-:Y:S06]  /*0820*/  BRA.U UP0, `(.L_x_9) ;  /* 0xfffffff900c47547 */ /* 0x000fec000b83ffff */
[----:B------:R-:W0:Y:S02]  /*0830*/  LDC R5, c[0x0][0x3a0] ;  /* 0x0000e800ff057b82 */ /* 0x000e240000000800 */
[----:B0-----:R-:W-:-:S07]  /*0840*/  LOP3.LUT R5, R5, 0x7ffffffc, RZ, 0xc0, !PT ;  /* 0x7ffffffc05057812 */ /* 0x001fce00078ec0ff */
.L_x_8:
[----:B------:R-:W0:Y:S02]  /*0850*/  LDCU UR5, c[0x0][0x3a0] ;  /* 0x00007400ff0577ac */ /* 0x000e240008000800 */
[----:B0-----:R-:W-:-:S04]  /*0860*/  ULOP3.LUT UR7, UR5, 0x3, URZ, 0xc0, !UPT ;  /* 0x0000000305077892 */ /* 0x001fc8000f8ec0ff */
[----:B------:R-:W-:-:S09]  /*0870*/  UISETP.NE.AND UP0, UPT, UR7, URZ, UPT ;  /* 0x000000ff0700728c */ /* 0x000fd2000bf05270 */
[----:B------:R-:W-:Y:S05]  /*0880*/  BRA.U !UP0, `(.L_x_7) ;  /* 0x0000000508507547 */ /* 0x000fea000b800000 */
[----:B------:R-:W0:Y:S01]  /*0890*/  LDCU UR4, c[0x0][0x3a0] ;  /* 0x00007400ff0477ac */ /* 0x000e220008000800 */
[----:B------:R-:W-:Y:S01]  /*08a0*/  ISETP.NE.AND P6, PT, R10, RZ, PT ;  /* 0x000000ff0a00720c */ /* 0x000fe20003fc5270 */
[C---:B------:R-:W-:Y:S01]  /*08b0*/  IMAD R10, R7.reuse, UR5, RZ ;  /* 0x00000005070a7c24 */ /* 0x040fe2000f8e02ff */
[----:B------:R-:W-:Y:S01]  /*08c0*/  IADD3 R11, PT, PT, R6, 0x1, RZ ;  /* 0x00000001060b7810 */ /* 0x000fe20007ffe0ff */
[----:B------:R-:W-:Y:S01]  /*08d0*/  UISETP.NE.AND UP0, UPT, UR7, 0x1, UPT ;  /* 0x000000010700788c */ /* 0x000fe2000bf05270 */
[----:B------:R-:W-:Y:S02]  /*08e0*/  VIADD R20, R7, 0x1 ;  /* 0x0000000107147836 */ /* 0x000fe40000000000 */
[----:B------:R-:W-:Y:S01]  /*08f0*/  IADD3 R9, PT, PT, R10, UR5, RZ ;  /* 0x000000050a097c10 */ /* 0x000fe2000fffe0ff */
[----:B0-----:R-:W-:-:S04]  /*0900*/  ULOP3.LUT UR4, UR4, 0x1, URZ, 0xc0, !UPT ;  /* 0x0000000104047892 */ /* 0x001fc8000f8ec0ff */
[----:B------:R-:W-:Y:S01]  /*0910*/  UISETP.NE.U32.AND UP1, UPT, UR4, 0x1, UPT ;  /* 0x000000010400788c */ /* 0x000fe2000bf25070 */
[----:B------:R-:W-:Y:S10]  /*0920*/  BRA.U !UP0, `(.L_x_10) ;  /* 0x0000000108c47547 */ /* 0x000ff4000b800000 */
[----:B------:R-:W0:Y:S01]  /*0930*/  LDC.64 R16, c[0x0][0x388] ;  /* 0x0000e200ff107b82 */ /* 0x000e220000000a00 */
[CC--:B------:R-:W-:Y:S01]  /*0940*/  IMAD R13, R5.reuse, R8.reuse, R8 ;  /* 0x00000008050d7224 */ /* 0x0c0fe200078e0208 */
[CC--:B------:R-:W-:Y:S01]  /*0950*/  ISETP.GE.AND P3, PT, R6.reuse, R8.reuse, PT ;  /* 0x000000080600720c */ /* 0x0c0fe20003f66270 */
[-C--:B------:R-:W-:Y:S01]  /*0960*/  IMAD R27, R5, R8.reuse, R6 ;  /* 0x00000008051b7224 */ /* 0x080fe200078e0206 */
[----:B------:R-:W-:Y:S02]  /*0970*/  ISETP.GE.AND P4, PT, R7, UR6, PT ;  /* 0x0000000607007c0c */ /* 0x000fe4000bf86270 */
[----:B------:R-:W-:Y:S02]  /*0980*/  CS2R R22, SRZ ;  /* 0x0000000000167805 */ /* 0x000fe4000001ff00 */
[----:B------:R-:W-:Y:S02]  /*0990*/  IADD3 R13, PT, PT, R6, R13, RZ ;  /* 0x0000000d060d7210 */ /* 0x000fe40007ffe0ff */
[----:B------:R-:W-:Y:S01]  /*09a0*/  ISETP.GE.AND P5, PT, R11, R8, PT ;  /* 0x000000080b00720c */ /* 0x000fe20003fa6270 */
[----:B------:R-:W-:-:S02]  /*09b0*/  HFMA2 R21, -RZ, RZ, 0, 0 ;  /* 0x00000000ff157431 */ /* 0x000fc400000001ff */
[----:B------:R-:W-:-:S04]  /*09c0*/  IMAD.MOV.U32 R24, RZ, RZ, RZ ;  /* 0x000000ffff187224 */ /* 0x000fc800078e00ff */
[----:B------:R-:W1:Y:S01]  /*09d0*/  @!P4 LDC.64 R18, c[0x0][0x380] ;  /* 0x0000e000ff12cb82 */ /* 0x000e620000000a00 */
[----:B0-----:R-:W-:-:S04]  /*09e0*/  IMAD.WIDE R26, R27, 0x4, R16 ;  /* 0x000000041b1a7825 */ /* 0x001fc800078e0210 */
[----:B------:R-:W-:Y:S01]  /*09f0*/  IMAD.WIDE R16, R13, 0x4, R16 ;  /* 0x000000040d107825 */ /* 0x000fe200078e0210 */
[----:B------:R-:W2:Y:S02]  /*0a00*/  @!P3 LDG.E R23, desc[UR8][R26.64] ;  /* 0x000000081a17b981 */ /* 0x000ea4000c1e1900 */
[----:B------:R-:W0:Y:S02]  /*0a10*/  @!P4 LDC.64 R12, c[0x0][0x380] ;  /* 0x0000e000ff0ccb82 */ /* 0x000e240000000a00 */
[----:B------:R-:W3:Y:S01]  /*0a20*/  @!P3 LDG.E R22, desc[UR8][R16.64] ;  /* 0x000000081016b981 */ /* 0x000ee2000c1e1900 */
[----:B------:R-:W-:-:S03]  /*0a30*/  ISETP.GE.AND P3, PT, R20, UR6, PT ;  /* 0x0000000614007c0c */ /* 0x000fc6000bf66270 */
[----:B------:R4:W5:Y:S04]  /*0a40*/  @!P5 LDG.E R21, desc[UR8][R16.64+0x4] ;  /* 0x000004081015d981 */ /* 0x000968000c1e1900 */
[----:B------:R1:W2:Y:S01]  /*0a50*/  @!P5 LDG.E R24, desc[UR8][R26.64+0x4] ;  /* 0x000004081a18d981 */ /* 0x0002a2000c1e1900 */
[----:B------:R-:W-:-:S05]  /*0a60*/  @!P4 IADD3 R25, PT, PT, R10, R5, RZ ;  /* 0x000000050a19c210 */ /* 0x000fca0007ffe0ff */
[----:B------:R-:W1:Y:S08]  /*0a70*/  @!P3 LDC.64 R14, c[0x0][0x380] ;  /* 0x0000e000ff0ebb82 */ /* 0x000e700000000a00 */
[----:B----4-:R-:W4:Y:S01]  /*0a80*/  @!P3 LDC.64 R16, c[0x0][0x380] ;  /* 0x0000e000ff10bb82 */ /* 0x010f220000000a00 */
[----:B------:R-:W-:-:S04]  /*0a90*/  @!P4 IADD3 R28, P5, PT, R10, R5, RZ ;  /* 0x000000050a1cc210 */ /* 0x000fc80007fbe0ff */
[----:B------:R-:W-:Y:S02]  /*0aa0*/  @!P4 IADD3.X R29, PT, PT, RZ, RZ, RZ, P5, !PT ;  /* 0x000000ffff1dc210 */ /* 0x000fe40002ffe4ff */
[C---:B0-----:R-:W-:Y:S02]  /*0ab0*/  @!P4 LEA R12, P5, R28.reuse, R12, 0x2 ;  /* 0x0000000c1c0cc211 */ /* 0x041fe400078a10ff */
[----:B-1----:R-:W-:Y:S01]  /*0ac0*/  @!P3 IADD3 R27, PT, PT, R9, R5, RZ ;  /* 0x00000005091bb210 */ /* 0x002fe20007ffe0ff */
[----:B------:R-:W-:Y:S01]  /*0ad0*/  @!P4 IMAD.WIDE.U32 R18, R25, 0x4, R18 ;  /* 0x000000041912c825 */ /* 0x000fe200078e0012 */
[----:B------:R-:W-:Y:S02]  /*0ae0*/  @!P4 LEA.HI.X R13, R28, R13, R29, 0x2, P5 ;  /* 0x0000000d1c0dc211 */ /* 0x000fe400028f141d */
[----:B------:R-:W-:Y:S01]  /*0af0*/  @!P3 IADD3 R26, P5, PT, R9, R5, RZ ;  /* 0x00000005091ab210 */ /* 0x000fe20007fbe0ff */
[----:B------:R-:W-:Y:S02]  /*0b00*/  IMAD.MOV.U32 R25, RZ, RZ, RZ ;  /* 0x000000ffff197224 */ /* 0x000fe400078e00ff */
[----:B------:R-:W-:Y:S01]  /*0b10*/  @!P3 IMAD.WIDE.U32 R14, R27, 0x4, R14 ;  /* 0x000000041b0eb825 */ /* 0x000fe200078e000e */
[----:B------:R-:W-:-:S03]  /*0b20*/  @!P3 IADD3.X R28, PT, PT, RZ, RZ, RZ, P5, !PT ;  /* 0x000000ffff1cb210 */ /* 0x000fc60002ffe4ff */
[----:B------:R-:W-:Y:S01]  /*0b30*/  IMAD.MOV.U32 R27, RZ, RZ, RZ ;  /* 0x000000ffff1b7224 */ /* 0x000fe200078e00ff */
[----:B------:R0:W2:Y:S01]  /*0b40*/  @!P4 LDG.E R25, desc[UR8][R18.64] ;  /* 0x000000081219c981 */ /* 0x0000a2000c1e1900 */
[----:B----4-:R-:W-:-:S04]  /*0b50*/  @!P3 LEA R16, P5, R26, R16, 0x2 ;  /* 0x000000101a10b211 */ /* 0x010fc800078a10ff */
[----:B------:R-:W4:Y:S01]  /*0b60*/  @!P3 LDG.E R27, desc[UR8][R14.64] ;  /* 0x000000080e1bb981 */ /* 0x000f22000c1e1900 */
[----:B------:R-:W-:Y:S02]  /*0b70*/  @!P3 LEA.HI.X R17, R26, R17, R28, 0x2, P5 ;  /* 0x000000111a11b211 */ /* 0x000fe400028f141c */
[----:B0-----:R-:W-:-:S06]  /*0b80*/  CS2R R18, SRZ ;  /* 0x0000000000127805 */ /* 0x001fcc000001ff00 */
[----:B------:R-:W3:Y:S04]  /*0b90*/  @!P4 LDG.E R18, desc[UR8][R12.64+0x4] ;  /* 0x000004080c12c981 */ /* 0x000ee8000c1e1900 */
[----:B------:R-:W5:Y:S01]  /*0ba0*/  @!P3 LDG.E R19, desc[UR8][R16.64+0x4] ;  /* 0x000004081013b981 */ /* 0x000f62000c1e1900 */
[----:B------:R-:W-:Y:S01]  /*0bb0*/  IADD3 R5, PT, PT, R5, 0x2, RZ ;  /* 0x0000000205057810 */ /* 0x000fe20007ffe0ff */
[CC--:B--2---:R-:W-:Y:S01]  /*0bc0*/  FFMA R26, R24.reuse, R25.reuse, R3 ;  /* 0x00000019181a7223 */ /* 0x0c4fe20000000003 */
[C---:B------:R-:W-:Y:S01]  /*0bd0*/  FFMA R29, R23.reuse, R25, R4 ;  /* 0x00000019171d7223 */ /* 0x040fe20000000004 */
[-C--:B----4-:R-:W-:Y:S01]  /*0be0*/  FFMA R28, R23, R27.reuse, R2 ;  /* 0x0000001b171c7223 */ /* 0x090fe20000000002 */
[----:B------:R-:W-:Y:S02]  /*0bf0*/  FFMA R24, R24, R27, R0 ;  /* 0x0000001b18187223 */ /* 0x000fe40000000000 */
[CC--:B---3--:R-:W-:Y:S01]  /*0c00*/  @P6 FFMA R4, R22.reuse, R18.reuse, R29 ;  /* 0x0000001216046223 */ /* 0x0c8fe2000000001d */
[C---:B-----5:R-:W-:Y:S01]  /*0c10*/  @P2 FFMA R3, R21.reuse, R18, R26 ;  /* 0x0000001215032223 */ /* 0x060fe2000000001a */
[-C--:B------:R-:W-:Y:S01]  /*0c20*/  @P0 FFMA R2, R22, R19.reuse, R28 ;  /* 0x0000001316020223 */ /* 0x080fe2000000001c */
[----:B------:R-:W-:-:S07]  /*0c30*/  @P1 FFMA R0, R21, R19, R24 ;  /* 0x0000001315001223 */ /* 0x000fce0000000018 */
.L_x_10:
[----:B------:R-:W-:Y:S05]  /*0c40*/  BRA.U UP1, `(.L_x_7) ;  /* 0x0000000101607547 */ /* 0x000fea000b800000 */
[----:B------:R-:W-:Y:S01]  /*0c50*/  ISETP.GE.AND P4, PT, R7, UR6, PT ;  /* 0x0000000607007c0c */ /* 0x000fe2000bf86270 */
[----:B------:R-:W0:Y:S01]  /*0c60*/  LDC.64 R12, c[0x0][0x388] ;  /* 0x0000e200ff0c7b82 */ /* 0x000e220000000a00 */
[----:B------:R-:W-:-:S11]  /*0c70*/  ISETP.GE.AND P3, PT, R20, UR6, PT ;  /* 0x0000000614007c0c */ /* 0x000fd6000bf66270 */
[----:B------:R-:W1:Y:S01]  /*0c80*/  @!P4 LDC.64 R16, c[0x0][0x380] ;  /* 0x0000e000ff10cb82 */ /* 0x000e620000000a00 */
[----:B------:R-:W-:Y:S01]  /*0c90*/  @!P4 IMAD.IADD R19, R10, 0x1, R5 ;  /* 0x000000010a13c824 */ /* 0x000fe200078e0205 */
[----:B------:R-:W-:-:S06]  /*0ca0*/  MOV R10, RZ ;  /* 0x000000ff000a7202 */ /* 0x000fcc0000000f00 */
[----:B------:R-:W2:Y:S01]  /*0cb0*/  @!P3 LDC.64 R14, c[0x0][0x380] ;  /* 0x0000e000ff0ebb82 */ /* 0x000ea20000000a00 */
[-C--:B------:R-:W-:Y:S02]  /*0cc0*/  ISETP.GE.AND P5, PT, R11, R8.reuse, PT ;  /* 0x000000080b00720c */ /* 0x080fe40003fa6270 */
[----:B------:R-:W-:Y:S01]  /*0cd0*/  @!P3 IADD3 R9, PT, PT, R9, R5, RZ ;  /* 0x000000050909b210 */ /* 0x000fe20007ffe0ff */
[----:B------:R-:W-:Y:S02]  /*0ce0*/  IMAD R5, R5, R8, R6 ;  /* 0x0000000805057224 */ /* 0x000fe400078e0206 */
[----:B-1----:R-:W-:-:S05]  /*0cf0*/  @!P4 IMAD.WIDE.U32 R16, R19, 0x4, R16 ;  /* 0x000000041310c825 */ /* 0x002fca00078e0010 */
[----:B------:R-:W3:Y:S01]  /*0d00*/  @!P4 LDG.E R10, desc[UR8][R16.64] ;  /* 0x00000008100ac981 */ /* 0x000ee2000c1e1900 */
[----:B------:R-:W-:Y:S01]  /*0d10*/  ISETP.GE.AND P4, PT, R6, R8, PT ;  /* 0x000000080600720c */ /* 0x000fe20003f86270 */
[----:B0-----:R-:W-:-:S04]  /*0d20*/  IMAD.WIDE R12, R5, 0x4, R12 ;  /* 0x00000004050c7825 */ /* 0x001fc800078e020c */
[----:B--2---:R-:W-:Y:S01]  /*0d30*/  @!P3 IMAD.WIDE.U32 R14, R9, 0x4, R14 ;  /* 0x00000004090eb825 */ /* 0x004fe200078e000e */
[----:B------:R-:W-:-:S03]  /*0d40*/  CS2R R8, SRZ ;  /* 0x0000000000087805 */ /* 0x000fc6000001ff00 */
[----:B------:R-:W-:-:S03]  /*0d50*/  IMAD.MOV.U32 R5, RZ, RZ, RZ ;  /* 0x000000ffff057224 */ /* 0x000fc600078e00ff */
[----:B------:R-:W3:Y:S04]  /*0d60*/  @!P5 LDG.E R8, desc[UR8][R12.64+0x4] ;  /* 0x000004080c08d981 */ /* 0x000ee8000c1e1900 */
[----:B------:R-:W2:Y:S04]  /*0d70*/  @!P4 LDG.E R9, desc[UR8][R12.64] ;  /* 0x000000080c09c981 */ /* 0x000ea8000c1e1900 */
[----:B------:R-:W4:Y:S01]  /*0d80*/  @!P3 LDG.E R5, desc[UR8][R14.64] ;  /* 0x000000080e05b981 */ /* 0x000f22000c1e1900 */
[CC--:B---3--:R-:W-:Y:S01]  /*0d90*/  @P2 FFMA R3, R8.reuse, R10.reuse, R3 ;  /* 0x0000000a08032223 */ /* 0x0c8fe20000000003 */
[C---:B--2---:R-:W-:Y:S01]  /*0da0*/  @P6 FFMA R4, R9.reuse, R10, R4 ;  /* 0x0000000a09046223 */ /* 0x044fe20000000004 */
[-C--:B----4-:R-:W-:Y:S01]  /*0db0*/  @P0 FFMA R2, R9, R5.reuse, R2 ;  /* 0x0000000509020223 */ /* 0x090fe20000000002 */
[----:B------:R-:W-:-:S07]  /*0dc0*/  @P1 FFMA R0, R8, R5, R0 ;  /* 0x0000000508001223 */ /* 0x000fce0000000000 */
.L_x_7:
[----:B------:R-:W0:Y:S01]  /*0dd0*/  LDCU.64 UR4, c[0x0][0x398] ;  /* 0x00007300ff0477ac */ /* 0x000e220008000a00 */
[----:B------:R-:W1:Y:S01]  /*0de0*/  LDC.64 R8, c[0x0][0x390] ;  /* 0x0000e400ff087b82 */ /* 0x000e620000000a00 */
[C---:B------:R-:W-:Y:S02]  /*0df0*/  IADD3 R5, PT, PT, R6.reuse, 0x1, RZ ;  /* 0x0000000106057810 */ /* 0x040fe40007ffe0ff */
[----:B------:R-:W-:Y:S02]  /*0e00*/  IADD3 R11, PT, PT, R7, 0x1, RZ ;  /* 0x00000001070b7810 */ /* 0x000fe40007ffe0ff */
[----:B0-----:R-:W-:Y:S02]  /*0e10*/  ISETP.GE.AND P0, PT, R6, UR5, PT ;  /* 0x0000000506007c0c */ /* 0x001fe4000bf06270 */
[----:B------:R-:W-:Y:S01]  /*0e20*/  ISETP.GE.AND P1, PT, R5, UR5, PT ;  /* 0x0000000505007c0c */ /* 0x000fe2000bf26270 */
[----:B------:R-:W-:Y:S01]  /*0e30*/  IMAD R5, R11, UR5, R6 ;  /* 0x000000050b057c24 */ /* 0x000fe2000f8e0206 */
[----:B------:R-:W-:-:S02]  /*0e40*/  ISETP.GE.OR P2, PT, R7, UR4, P0 ;  /* 0x0000000407007c0c */ /* 0x000fc40008746670 */
[----:B------:R-:W-:Y:S02]  /*0e50*/  ISETP.GE.OR P0, PT, R11, UR4, P0 ;  /* 0x000000040b007c0c */ /* 0x000fe40008706670 */
[C---:B------:R-:W-:Y:S01]  /*0e60*/  ISETP.GE.OR P3, PT, R7.reuse, UR4, P1 ;  /* 0x0000000407007c0c */ /* 0x040fe20008f66670 */
[----:B------:R-:W-:Y:S01]  /*0e70*/  IMAD R7, R7, UR5, R6 ;  /* 0x0000000507077c24 */ /* 0x000fe2000f8e0206 */
[----:B------:R-:W-:-:S03]  /*0e80*/  ISETP.GE.OR P1, PT, R11, UR4, P1 ;  /* 0x000000040b007c0c */ /* 0x000fc60008f26670 */
[----:B-1----:R-:W-:-:S04]  /*0e90*/  IMAD.WIDE R6, R7, 0x4, R8 ;  /* 0x0000000407067825 */ /* 0x002fc800078e0208 */
[----:B------:R-:W-:Y:S01]  /*0ea0*/  IMAD.WIDE R8, R5, 0x4, R8 ;  /* 0x0000000405087825 */ /* 0x000fe200078e0208 */
[----:B------:R0:W-:Y:S04]  /*0eb0*/  @!P2 STG.E desc[UR8][R6.64], R4 ;  /* 0x000000040600a986 */ /* 0x0001e8000c101908 */
[----:B------:R0:W-:Y:S04]  /*0ec0*/  @!P0 STG.E desc[UR8][R6.64+0x4], R3 ;  /* 0x0000040306008986 */ /* 0x0001e8000c101908 */
[----:B------:R0:W-:Y:S01]  /*0ed0*/  @!P3 STG.E desc[UR8][R8.64], R2 ;  /* 0x000000020800b986 */ /* 0x0001e2000c101908 */
[----:B------:R-:W-:Y:S05]  /*0ee0*/  @P1 EXIT ;  /* 0x000000000000194d */ /* 0x000fea0003800000 */
[----:B------:R-:W-:Y:S01]  /*0ef0*/  STG.E desc[UR8][R8.64+0x4], R0 ;  /* 0x0000040008007986 */ /* 0x000fe2000c101908 */
[----:B------:R-:W-:Y:S05]  /*0f00*/  EXIT ;  /* 0x000000000000794d */ /* 0x000fea0003800000 */
.L_x_11:
        /* <DEDUP_REMOVED lines=15> */
.L_x_24:


//--------------------- .text._Z17matmul2_coalescedPfS_S_iii --------------------------
	.section	.text._Z17matmul2_coalescedPfS_S_iii,"ax",@progbits
	.align	128
        .global         _Z17matmul2_coalescedPfS_S_iii
        .type           _Z17matmul2_coalescedPfS_S_iii,@function
        .size           _Z17matmul2_coalescedPfS_S_iii,(.L_x_25 - _Z17matmul2_coalescedPfS_S_iii)
        .other          _Z17matmul2_coalescedPfS_S_iii,@"STO_CUDA_ENTRY STV_DEFAULT"
_Z17matmul2_coalescedPfS_S_iii:
.text._Z17matmul2_coalescedPfS_S_iii:
[----:B------:R-:W-:Y:S01]  /*0000*/  LDC R1, c[0x0][0x37c] ;  /* 0x0000df00ff017b82 */ /* 0x000fe20000000800 */
[----:B------:R-:W0:Y:S07]  /*0010*/  S2R R0, SR_TID.X ;  /* 0x0000000000007919 */ /* 0x000e2e0000002100 */
[----:B------:R-:W0:Y:S01]  /*0020*/  S2UR UR4, SR_CTAID.X ;  /* 0x00000000000479c3 */ /* 0x000e220000002500 */
[----:B------:R-:W1:Y:S07]  /*0030*/  S2R R19, SR_TID.Y ;  /* 0x0000000000137919 */ /* 0x000e6e0000002200 */
[----:B------:R-:W0:Y:S08]  /*0040*/  LDC R5, c[0x0][0x360] ;  /* 0x0000d800ff057b82 */ /* 0x000e300000000800 */
[----:B------:R-:W1:Y:S08]  /*0050*/  S2UR UR5, SR_CTAID.Y ;  /* 0x00000000000579c3 */ /* 0x000e700000002600 */
[----:B------:R-:W1:Y:S08]  /*0060*/  LDC R4, c[0x0][0x364] ;  /* 0x0000d900ff047b82 */ /* 0x000e700000000800 */
[----:B------:R-:W2:Y:S01]  /*0070*/  LDC.64 R2, c[0x0][0x398] ;  /* 0x0000e600ff027b82 */ /* 0x000ea20000000a00 */
[----:B0-----:R-:W-:-:S02]  /*0080*/  IMAD R0, R5, UR4, R0 ;  /* 0x0000000405007c24 */ /* 0x001fc4000f8e0200 */
[----:B-1----:R-:W-:-:S03]  /*0090*/  IMAD R19, R4, UR5, R19 ;  /* 0x0000000504137c24 */ /* 0x002fc6000f8e0213 */
[----:B--2---:R-:W-:-:S04]  /*00a0*/  ISETP.GE.AND P0, PT, R0, R3, PT ;  /* 0x000000030000720c */ /* 0x004fc80003f06270 */
[----:B------:R-:W-:-:S13]  /*00b0*/  ISETP.GE.OR P0, PT, R19, R2, P0 ;  /* 0x000000021300720c */ /* 0x000fda0000706670 */
[----:B------:R-:W-:Y:S05]  /*00c0*/  @P0 EXIT ;  /* 0x000000000000094d */ /* 0x000fea0003800000 */
[----:B------:R-:W0:Y:S01]  /*00d0*/  LDC R2, c[0x0][0x3a0] ;  /* 0x0000e800ff027b82 */ /* 0x000e220000000800 */
[----:B------:R-:W1:Y:S01]  /*00e0*/  LDCU.64 UR4, c[0x0][0x358] ;  /* 0x00006b00ff0477ac */ /* 0x000e620008000a00 */
[----:B------:R-:W-:Y:S01]  /*00f0*/  HFMA2 R24, -RZ, RZ, 0, 0 ;  /* 0x00000000ff187431 */ /* 0x000fe200000001ff */
[----:B0-----:R-:W-:-:S13]  /*0100*/  ISETP.GE.AND P0, PT, R2, 0x1, PT ;  /* 0x000000010200780c */ /* 0x001fda0003f06270 */
[----:B-1----:R-:W-:Y:S05]  /*0110*/  @!P0 BRA `(.L_x_12) ;  /* 0x0000000400e08947 */ /* 0x002fea0003800000 */
[C---:B------:R-:W-:Y:S01]  /*0120*/  ISETP.GE.U32.AND P1, PT, R2.reuse, 0x8, PT ;  /* 0x000000080200780c */ /* 0x040fe20003f26070 */
[----:B------:R-:W-:Y:S01]  /*0130*/  IMAD R20, R19, R2, RZ ;  /* 0x0000000213147224 */ /* 0x000fe200078e02ff */
[----:B------:R-:W-:Y:S02]  /*0140*/  LOP3.LUT R27, R2, 0x7, RZ, 0xc0, !PT ;  /* 0x00000007021b7812 */ /* 0x000fe400078ec0ff */
[----:B------:R-:W-:Y:S02]  /*0150*/  MOV R24, RZ ;  /* 0x000000ff00187202 */ /* 0x000fe40000000f00 */
[----:B------:R-:W-:Y:S02]  /*0160*/  ISETP.NE.AND P0, PT, R27, RZ, PT ;  /* 0x000000ff1b00720c */ /* 0x000fe40003f05270 */
[----:B------:R-:W-:-:S05]  /*0170*/  MOV R21, RZ ;  /* 0x000000ff00157202 */ /* 0x000fca0000000f00 */
[----:B------:R-:W-:Y:S06]  /*0180*/  @!P1 BRA `(.L_x_13) ;  /* 0x0000000000c49947 */ /* 0x000fec0003800000 */
[----:B------:R-:W0:Y:S01]  /*0190*/  LDC.64 R4, c[0x0][0x380] ;  /* 0x0000e000ff047b82 */ /* 0x000e220000000a00 */
[----:B------:R-:W-:Y:S02]  /*01a0*/  LOP3.LUT R21, R2, 0x7ffffff8, RZ, 0xc0, !PT ;  /* 0x7ffffff802157812 */ /* 0x000fe400078ec0ff */
[----:B------:R-:W-:Y:S02]  /*01b0*/  MOV R24, RZ ;  /* 0x000000ff00187202 */ /* 0x000fe40000000f00 */
[----:B------:R-:W-:Y:S02]  /*01c0*/  MOV R18, R0 ;  /* 0x0000000000127202 */ /* 0x000fe40000000f00 */
[----:B------:R-:W-:Y:S01]  /*01d0*/  IADD3 R22, PT, PT, -R21, RZ, RZ ;  /* 0x000000ff15167210 */ /* 0x000fe20007ffe1ff */
[----:B0-----:R-:W-:-:S03]  /*01e0*/  IMAD.WIDE.U32 R4, R20, 0x4, R4 ;  /* 0x0000000414047825 */ /* 0x001fc600078e0004 */
[----:B------:R-:W-:-:S04]  /*01f0*/  IADD3 R6, P1, PT, R4, 0x10, RZ ;  /* 0x0000001004067810 */ /* 0x000fc80007f3e0ff */
[----:B------:R-:W-:-:S09]  /*0200*/  IADD3.X R7, PT, PT, RZ, R5, RZ, P1, !PT ;  /* 0x00000005ff077210 */ /* 0x000fd20000ffe4ff */
.L_x_14:
[----:B------:R-:W0:Y:S01]  /*0210*/  LDC.64 R16, c[0x0][0x388] ;  /* 0x0000e200ff107b82 */ /* 0x000e220000000a00 */
[----:B------:R-:W-:Y:S02]  /*0220*/  MOV R4, R6 ;  /* 0x0000000600047202 */ /* 0x000fe40000000f00 */
[----:B------:R-:W-:-:S05]  /*0230*/  MOV R5, R7 ;  /* 0x0000000700057202 */ /* 0x000fca0000000f00 */
[----:B------:R-:W2:Y:S04]  /*0240*/  LDG.E R25, desc[UR4][R4.64+-0x10] ;  /* 0xfffff00404197981 */ /* 0x000ea8000c1e1900 */
[----:B------:R-:W3:Y:S04]  /*0250*/  LDG.E R23, desc[UR4][R4.64+-0xc] ;  /* 0xfffff40404177981 */ /* 0x000ee8000c1e1900 */
[----:B------:R-:W4:Y:S04]  /*0260*/  LDG.E R29, desc[UR4][R4.64+-0x8] ;  /* 0xfffff804041d7981 */ /* 0x000f28000c1e1900 */
[----:B------:R-:W5:Y:S01]  /*0270*/  LDG.E R28, desc[UR4][R4.64+-0x4] ;  /* 0xfffffc04041c7981 */ /* 0x000f62000c1e1900 */
[----:B0-----:R-:W-:-:S05]  /*0280*/  IMAD.WIDE R16, R18, 0x4, R16 ;  /* 0x0000000412107825 */ /* 0x001fca00078e0210 */
[----:B------:R0:W2:Y:S01]  /*0290*/  LDG.E R26, desc[UR4][R16.64] ;  /* 0x00000004101a7981 */ /* 0x0000a2000c1e1900 */
[----:B------:R-:W-:-:S04]  /*02a0*/  IMAD.WIDE R14, R3, 0x4, R16 ;  /* 0x00000004030e7825 */ /* 0x000fc800078e0210 */
[C---:B------:R-:W-:Y:S02]  /*02b0*/  IMAD.WIDE R6, R3.reuse, 0x4, R14 ;  /* 0x0000000403067825 */ /* 0x040fe400078e020e */
[----:B------:R-:W3:Y:S02]  /*02c0*/  LDG.E R14, desc[UR4][R14.64] ;  /* 0x000000040e0e7981 */ /* 0x000ee4000c1e1900 */
[C---:B------:R-:W-:Y:S02]  /*02d0*/  IMAD.WIDE R10, R3.reuse, 0x4, R6 ;  /* 0x00000004030a7825 */ /* 0x040fe400078e0206 */
[----:B------:R-:W4:Y:S02]  /*02e0*/  LDG.E R6, desc[UR4][R6.64] ;  /* 0x0000000406067981 */ /* 0x000f24000c1e1900 */
[C---:B------:R-:W-:Y:S02]  /*02f0*/  IMAD.WIDE R8, R3.reuse, 0x4, R10 ;  /* 0x0000000403087825 */ /* 0x040fe400078e020a */
[----:B------:R-:W5:Y:S02]  /*0300*/  LDG.E R10, desc[UR4][R10.64] ;  /* 0x000000040a0a7981 */ /* 0x000f64000c1e1900 */
[----:B------:R-:W-:-:S02]  /*0310*/  IMAD.WIDE R12, R3, 0x4, R8 ;  /* 0x00000004030c7825 */ /* 0x000fc400078e0208 */
[----:B------:R-:W5:Y:S04]  /*0320*/  LDG.E R7, desc[UR4][R4.64] ;  /* 0x0000000404077981 */ /* 0x000f68000c1e1900 */
[----:B------:R-:W5:Y:S01]  /*0330*/  LDG.E R8, desc[UR4][R8.64] ;  /* 0x0000000408087981 */ /* 0x000f62000c1e1900 */
[----:B0-----:R-:W-:-:S03]  /*0340*/  IMAD.WIDE R16, R3, 0x4, R12 ;  /* 0x0000000403107825 */ /* 0x001fc600078e020c */
[----:B------:R-:W5:Y:S04]  /*0350*/  LDG.E R12, desc[UR4][R12.64] ;  /* 0x000000040c0c7981 */ /* 0x000f68000c1e1900 */
[----:B------:R-:W5:Y:S04]  /*0360*/  LDG.E R15, desc[UR4][R16.64] ;  /* 0x00000004100f7981 */ /* 0x000f68000c1e1900 */
[----:B------:R-:W5:Y:S04]  /*0370*/  LDG.E R9, desc[UR4][R4.64+0x4] ;  /* 0x0000040404097981 */ /* 0x000f68000c1e1900 */
[----:B------:R-:W5:Y:S01]  /*0380*/  LDG.E R11, desc[UR4][R4.64+0xc] ;  /* 0x00000c04040b7981 */ /* 0x000f62000c1e1900 */
[----:B--2---:R-:W-:Y:S01]  /*0390*/  FFMA R26, R25, R26, R24 ;  /* 0x0000001a191a7223 */ /* 0x004fe20000000018 */
[----:B------:R-:W-:-:S02]  /*03a0*/  IMAD.WIDE R24, R3, 0x4, R16 ;  /* 0x0000000403187825 */ /* 0x000fc400078e0210 */
[----:B------:R-:W2:Y:S04]  /*03b0*/  LDG.E R16, desc[UR4][R4.64+0x8] ;  /* 0x0000080404107981 */ /* 0x000ea8000c1e1900 */
[----:B------:R-:W2:Y:S01]  /*03c0*/  LDG.E R24, desc[UR4][R24.64] ;  /* 0x0000000418187981 */ /* 0x000ea2000c1e1900 */
[----:B---3--:R-:W-:Y:S01]  /*03d0*/  FFMA R14, R23, R14, R26 ;  /* 0x0000000e170e7223 */ /* 0x008fe2000000001a */
[----:B------:R-:W-:-:S03]  /*03e0*/  IADD3 R22, PT, PT, R22, 0x8, RZ ;  /* 0x0000000816167810 */ /* 0x000fc60007ffe0ff */
[----:B----4-:R-:W-:Y:S01]  /*03f0*/  FFMA R29, R29, R6, R14 ;  /* 0x000000061d1d7223 */ /* 0x010fe2000000000e */
[----:B------:R-:W-:-:S03]  /*0400*/  ISETP.NE.AND P1, PT, R22, RZ, PT ;  /* 0x000000ff1600720c */ /* 0x000fc60003f25270 */
[----:B-----5:R-:W-:Y:S01]  /*0410*/  FFMA R10, R28, R10, R29 ;  /* 0x0000000a1c0a7223 */ /* 0x020fe2000000001d */
[----:B------:R-:W-:-:S03]  /*0420*/  IADD3 R6, P2, PT, R4, 0x20, RZ ;  /* 0x0000002004067810 */ /* 0x000fc60007f5e0ff */
[----:B------:R-:W-:Y:S01]  /*0430*/  FFMA R8, R7, R8, R10 ;  /* 0x0000000807087223 */ /* 0x000fe2000000000a */
[----:B------:R-:W-:Y:S02]  /*0440*/  IADD3.X R7, PT, PT, RZ, R5, RZ, P2, !PT ;  /* 0x00000005ff077210 */ /* 0x000fe400017fe4ff */
[----:B------:R-:W-:Y:S01]  /*0450*/  LEA R18, R3, R18, 0x3 ;  /* 0x0000001203127211 */ /* 0x000fe200078e18ff */
[----:B------:R-:W-:-:S04]  /*0460*/  FFMA R9, R9, R12, R8 ;  /* 0x0000000c09097223 */ /* 0x000fc80000000008 */
[----:B--2---:R-:W-:-:S04]  /*0470*/  FFMA R16, R16, R15, R9 ;  /* 0x0000000f10107223 */ /* 0x004fc80000000009 */
[----:B------:R-:W-:Y:S01]  /*0480*/  FFMA R24, R11, R24, R16 ;  /* 0x000000180b187223 */ /* 0x000fe20000000010 */
[----:B------:R-:W-:Y:S06]  /*0490*/  @P1 BRA `(.L_x_14) ;  /* 0xfffffffc005c1947 */ /* 0x000fec000383ffff */
.L_x_13:
[----:B------:R-:W-:Y:S05]  /*04a0*/  @!P0 BRA `(.L_x_12) ;  /* 0x0000000000fc8947 */ /* 0x000fea0003800000 */
[----:B------:R-:W-:Y:S02]  /*04b0*/  ISETP.GE.U32.AND P1, PT, R27, 0x4, PT ;  /* 0x000000041b00780c */ /* 0x000fe40003f26070 */
[----:B------:R-:W-:-:S04]  /*04c0*/  LOP3.LUT R16, R2, 0x3, RZ, 0xc0, !PT ;  /* 0x0000000302107812 */ /* 0x000fc800078ec0ff */
[----:B------:R-:W-:-:S07]  /*04d0*/  ISETP.NE.AND P0, PT, R16, RZ, PT ;  /* 0x000000ff1000720c */ /* 0x000fce0003f05270 */
[----:B------:R-:W-:Y:S06]  /*04e0*/  @!P1 BRA `(.L_x_15) ;  /* 0x00000000006c9947 */ /* 0x000fec0003800000 */
[----:B------:R-:W0:Y:S01]  /*04f0*/  LDC.64 R6, c[0x0][0x388] ;  /* 0x0000e200ff067b82 */ /* 0x000e220000000a00 */
[----:B------:R-:W1:Y:S01]  /*0500*/  LDCU.64 UR6, c[0x0][0x380] ;  /* 0x00007000ff0677ac */ /* 0x000e620008000a00 */
[----:B------:R-:W-:Y:S01]  /*0510*/  IMAD R9, R21, R3, R0 ;  /* 0x0000000315097224 */ /* 0x000fe200078e0200 */
[CC--:B------:R-:W-:Y:S02]  /*0520*/  IADD3 R5, PT, PT, R20.reuse, R21.reuse, RZ ;  /* 0x0000001514057210 */ /* 0x0c0fe40007ffe0ff */
[----:B------:R-:W-:-:S03]  /*0530*/  IADD3 R10, P1, PT, R20, R21, RZ ;  /* 0x00000015140a7210 */ /* 0x000fc60007f3e0ff */
[----:B------:R-:W2:Y:S01]  /*0540*/  LDC.64 R14, c[0x0][0x380] ;  /* 0x0000e000ff0e7b82 */ /* 0x000ea20000000a00 */
[----:B0-----:R-:W-:-:S04]  /*0550*/  IMAD.WIDE R6, R9, 0x4, R6 ;  /* 0x0000000409067825 */ /* 0x001fc800078e0206 */
[----:B------:R-:W-:Y:S02]  /*0560*/  IMAD.WIDE R8, R3, 0x4, R6 ;  /* 0x0000000403087825 */ /* 0x000fe400078e0206 */
[----:B------:R-:W3:Y:S02]  /*0570*/  LDG.E R6, desc[UR4][R6.64] ;  /* 0x0000000406067981 */ /* 0x000ee4000c1e1900 */
[----:B--2---:R-:W-:Y:S01]  /*0580*/  IMAD.WIDE.U32 R14, R5, 0x4, R14 ;  /* 0x00000004050e7825 */ /* 0x004fe200078e000e */
[----:B------:R-:W-:Y:S02]  /*0590*/  IADD3.X R5, PT, PT, RZ, RZ, RZ, P1, !PT ;  /* 0x000000ffff057210 */ /* 0x000fe40000ffe4ff */
[----:B-1----:R-:W-:-:S03]  /*05a0*/  LEA R4, P1, R10, UR6, 0x2 ;  /* 0x000000060a047c11 */ /* 0x002fc6000f8210ff */
[----:B------:R-:W3:Y:S01]  /*05b0*/  LDG.E R15, desc[UR4][R14.64] ;  /* 0x000000040e0f7981 */ /* 0x000ee2000c1e1900 */
[----:B------:R-:W-:Y:S01]  /*05c0*/  LEA.HI.X R5, R10, UR7, R5, 0x2, P1 ;  /* 0x000000070a057c11 */ /* 0x000fe200088f1405 */
[C---:B------:R-:W-:Y:S02]  /*05d0*/  IMAD.WIDE R10, R3.reuse, 0x4, R8 ;  /* 0x00000004030a7825 */ /* 0x040fe400078e0208 */
[----:B------:R-:W2:Y:S04]  /*05e0*/  LDG.E R8, desc[UR4][R8.64] ;  /* 0x0000000408087981 */ /* 0x000ea8000c1e1900 */
[----:B------:R-:W2:Y:S01]  /*05f0*/  LDG.E R17, desc[UR4][R4.64+0x4] ;  /* 0x0000040404117981 */ /* 0x000ea2000c1e1900 */
[----:B------:R-:W-:-:S03]  /*0600*/  IMAD.WIDE R12, R3, 0x4, R10 ;  /* 0x00000004030c7825 */ /* 0x000fc600078e020a */
[----:B------:R-:W4:Y:S04]  /*0610*/  LDG.E R22, desc[UR4][R10.64] ;  /* 0x000000040a167981 */ /* 0x000f28000c1e1900 */
[----:B------:R-:W4:Y:S04]  /*0620*/  LDG.E R18, desc[UR4][R4.64+0x8] ;  /* 0x0000080404127981 */ /* 0x000f28000c1e1900 */
[----:B------:R-:W5:Y:S04]  /*0630*/  LDG.E R26, desc[UR4][R4.64+0xc] ;  /* 0x00000c04041a7981 */ /* 0x000f68000c1e1900 */
[----:B------:R-:W5:Y:S01]  /*0640*/  LDG.E R12, desc[UR4][R12.64] ;  /* 0x000000040c0c7981 */ /* 0x000f62000c1e1900 */
[----:B------:R-:W-:Y:S01]  /*0650*/  IADD3 R21, PT, PT, R21, 0x4, RZ ;  /* 0x0000000415157810 */ /* 0x000fe20007ffe0ff */
[----:B---3--:R-:W-:-:S04]  /*0660*/  FFMA R24, R15, R6, R24 ;  /* 0x000000060f187223 */ /* 0x008fc80000000018 */
[----:B--2---:R-:W-:-:S04]  /*0670*/  FFMA R17, R17, R8, R24 ;  /* 0x0000000811117223 */ /* 0x004fc80000000018 */
[----:B----4-:R-:W-:-:S04]  /*0680*/  FFMA R17, R18, R22, R17 ;  /* 0x0000001612117223 */ /* 0x010fc80000000011 */
[----:B-----5:R-:W-:-:S07]  /*0690*/  FFMA R24, R26, R12, R17 ;  /* 0x0000000c1a187223 */ /* 0x020fce0000000011 */
.L_x_15:
[----:B------:R-:W-:Y:S05]  /*06a0*/  @!P0 BRA `(.L_x_12) ;  /* 0x00000000007c8947 */ /* 0x000fea0003800000 */
[----:B------:R-:W-:Y:S01]  /*06b0*/  ISETP.NE.AND P1, PT, R16, 0x1, PT ;  /* 0x000000011000780c */ /* 0x000fe20003f25270 */
[----:B------:R-:W0:Y:S01]  /*06c0*/  LDC.64 R12, c[0x0][0x380] ;  /* 0x0000e000ff0c7b82 */ /* 0x000e220000000a00 */
[----:B------:R-:W-:-:S04]  /*06d0*/  LOP3.LUT R2, R2, 0x1, RZ, 0xc0, !PT ;  /* 0x0000000102027812 */ /* 0x000fc800078ec0ff */
[----:B------:R-:W-:-:S03]  /*06e0*/  ISETP.NE.U32.AND P0, PT, R2, 0x1, PT ;  /* 0x000000010200780c */ /* 0x000fc60003f05070 */
[----:B------:R-:W1:Y:S04]  /*06f0*/  LDC.64 R10, c[0x0][0x388] ;  /* 0x0000e200ff0a7b82 */ /* 0x000e680000000a00 */
[CC--:B------:R-:W-:Y:S02]  /*0700*/  @P1 IADD3 R15, PT, PT, R20.reuse, R21.reuse, RZ ;  /* 0x00000015140f1210 */ /* 0x0c0fe40007ffe0ff */
[----:B------:R-:W-:Y:S02]  /*0710*/  @P1 IADD3 R2, P2, PT, R20, R21, RZ ;  /* 0x0000001514021210 */ /* 0x000fe40007f5e0ff */
[----:B------:R-:W2:Y:S02]  /*0720*/  @P1 LDC.64 R4, c[0x0][0x380] ;  /* 0x0000e000ff041b82 */ /* 0x000ea40000000a00 */
[----:B------:R-:W-:-:S06]  /*0730*/  @P1 IADD3.X R14, PT, PT, RZ, RZ, RZ, P2, !PT ;  /* 0x000000ffff0e1210 */ /* 0x000fcc00017fe4ff */
[----:B------:R-:W3:Y:S01]  /*0740*/  LDC.64 R6, c[0x0][0x380] ;  /* 0x0000e000ff067b82 */ /* 0x000ee20000000a00 */
[----:B0-----:R-:W-:-:S04]  /*0750*/  @P1 IMAD.WIDE.U32 R12, R15, 0x4, R12 ;  /* 0x000000040f0c1825 */ /* 0x001fc800078e000c */
[C---:B------:R-:W-:Y:S01]  /*0760*/  @P1 IMAD R15, R21.reuse, R3, R0 ;  /* 0x00000003150f1224 */ /* 0x040fe200078e0200 */
[----:B------:R-:W-:Y:S01]  /*0770*/  @P1 IADD3 R21, PT, PT, R21, 0x2, RZ ;  /* 0x0000000215151810 */ /* 0x000fe20007ffe0ff */
[----:B------:R-:W4:Y:S01]  /*0780*/  @P1 LDG.E R13, desc[UR4][R12.64] ;  /* 0x000000040c0d1981 */ /* 0x000f22000c1e1900 */
[----:B------:R-:W0:Y:S01]  /*0790*/  LDC.64 R8, c[0x0][0x388] ;  /* 0x0000e200ff087b82 */ /* 0x000e220000000a00 */
[----:B-1----:R-:W-:Y:S01]  /*07a0*/  @P1 IMAD.WIDE R10, R15, 0x4, R10 ;  /* 0x000000040f0a1825 */ /* 0x002fe200078e020a */
[----:B------:R-:W-:Y:S02]  /*07b0*/  @!P0 IADD3 R17, PT, PT, R20, R21, RZ ;  /* 0x0000001514118210 */ /* 0x000fe40007ffe0ff */
[----:B--2---:R-:W-:Y:S01]  /*07c0*/  @P1 LEA R4, P2, R2, R4, 0x2 ;  /* 0x0000000402041211 */ /* 0x004fe200078410ff */
[----:B------:R-:W-:-:S03]  /*07d0*/  @!P0 IMAD R21, R21, R3, R0 ;  /* 0x0000000315158224 */ /* 0x000fc600078e0200 */
[----:B------:R-:W-:Y:S01]  /*07e0*/  @P1 LEA.HI.X R5, R2, R5, R14, 0x2, P2 ;  /* 0x0000000502051211 */ /* 0x000fe200010f140e */
[----:B------:R-:W-:Y:S01]  /*07f0*/  @P1 IMAD.WIDE R14, R3, 0x4, R10 ;  /* 0x00000004030e1825 */ /* 0x000fe200078e020a */
[----:B------:R-:W4:Y:S03]  /*0800*/  @P1 LDG.E R2, desc[UR4][R10.64] ;  /* 0x000000040a021981 */ /* 0x000f26000c1e1900 */
[----:B---3--:R-:W-:Y:S01]  /*0810*/  @!P0 IMAD.WIDE.U32 R6, R17, 0x4, R6 ;  /* 0x0000000411068825 */ /* 0x008fe200078e0006 */
[----:B------:R-:W2:Y:S04]  /*0820*/  @P1 LDG.E R5, desc[UR4][R4.64+0x4] ;  /* 0x0000040404051981 */ /* 0x000ea8000c1e1900 */
[----:B------:R-:W2:Y:S01]  /*0830*/  @P1 LDG.E R14, desc[UR4][R14.64] ;  /* 0x000000040e0e1981 */ /* 0x000ea2000c1e1900 */
[----:B0-----:R-:W-:-:S03]  /*0840*/  @!P0 IMAD.WIDE R8, R21, 0x4, R8 ;  /* 0x0000000415088825 */ /* 0x001fc600078e0208 */
[----:B------:R-:W3:Y:S04]  /*0850*/  @!P0 LDG.E R7, desc[UR4][R6.64] ;  /* 0x0000000406078981 */ /* 0x000ee8000c1e1900 */
[----:B------:R-:W3:Y:S01]  /*0860*/  @!P0 LDG.E R8, desc[UR4][R8.64] ;  /* 0x0000000408088981 */ /* 0x000ee2000c1e1900 */
[----:B----4-:R-:W-:-:S04]  /*0870*/  @P1 FFMA R2, R13, R2, R24 ;  /* 0x000000020d021223 */ /* 0x010fc80000000018 */
[----:B--2---:R-:W-:-:S04]  /*0880*/  @P1 FFMA R24, R5, R14, R2 ;  /* 0x0000000e05181223 */ /* 0x004fc80000000002 */
[----:B---3--:R-:W-:-:S07]  /*0890*/  @!P0 FFMA R24, R7, R8, R24 ;  /* 0x0000000807188223 */ /* 0x008fce0000000018 */
.L_x_12:
[----:B------:R-:W0:Y:S01]  /*08a0*/  LDC.64 R4, c[0x0][0x390] ;  /* 0x0000e400ff047b82 */ /* 0x000e220000000a00 */
[----:B------:R-:W-:-:S04]  /*08b0*/  IMAD R3, R19, R3, R0 ;  /* 0x0000000313037224 */ /* 0x000fc800078e0200 */
[----:B0-----:R-:W-:-:S05]  /*08c0*/  IMAD.WIDE R2, R3, 0x4, R4 ;  /* 0x0000000403027825 */ /* 0x001fca00078e0204 */
[----:B------:R-:W-:Y:S01]  /*08d0*/  STG.E desc[UR4][R2.64], R24 ;  /* 0x0000001802007986 */ /* 0x000fe2000c101904 */
[----:B------:R-:W-:Y:S05]  /*08e0*/  EXIT ;  /* 0x000000000000794d */ /* 0x000fea0003800000 */
.L_x_16:
        /* <DEDUP_REMOVED lines=9> */
.L_x_25:


//--------------------- .text._Z13matmul1_naivePfS_S_iii --------------------------
	.section	.text._Z13matmul1_naivePfS_S_iii,"ax",@progbits
	.align	128
        .global         _Z13matmul1_naivePfS_S_iii
        .type           _Z13matmul1_naivePfS_S_iii,@function
        .size           _Z13matmul1_naivePfS_S_iii,(.L_x_26 - _Z13matmul1_naivePfS_S_iii)
        .other          _Z13matmul1_naivePfS_S_iii,@"STO_CUDA_ENTRY STV_DEFAULT"
_Z13matmul1_naivePfS_S_iii:
.text._Z13matmul1_naivePfS_S_iii:
[----:B------:R-:W-:Y:S01]  /*0000*/  LDC R1, c[0x0][0x37c] ;  /* 0x0000df00ff017b82 */ /* 0x000fe20000000800 */
[----:B------:R-:W0:Y:S07]  /*0010*/  S2R R16, SR_TID.Y ;  /* 0x0000000000107919 */ /* 0x000e2e0000002200 */
[----:B------:R-:W1:Y:S01]  /*0020*/  LDC R5, c[0x0][0x360] ;  /* 0x0000d800ff057b82 */ /* 0x000e620000000800 */
[----:B------:R-:W1:Y:S07]  /*0030*/  S2R R0, SR_TID.X ;  /* 0x0000000000007919 */ /* 0x000e6e0000002100 */
[----:B------:R-:W0:Y:S08]  /*0040*/  S2UR UR5, SR_CTAID.Y ;  /* 0x00000000000579c3 */ /* 0x000e300000002600 */
[----:B------:R-:W0:Y:S08]  /*0050*/  LDC R7, c[0x0][0x364] ;  /* 0x0000d900ff077b82 */ /* 0x000e300000000800 */
[----:B------:R-:W1:Y:S08]  /*0060*/  S2UR UR4, SR_CTAID.X ;  /* 0x00000000000479c3 */ /* 0x000e700000002500 */
        /* <DEDUP_REMOVED lines=18> */
[----:B------:R-:W0:Y:S01]  /*0190*/  LDCU.64 UR4, c[0x0][0x380] ;  /* 0x00007000ff0477ac */ /* 0x000e220008000a00 */
[----:B------:R-:W-:Y:S02]  /*01a0*/  LOP3.LUT R19, R17, 0x7ffffff8, RZ, 0xc0, !PT ;  /* 0x7ffffff811137812 */ /* 0x000fe400078ec0ff */
[----:B------:R-:W-:Y:S02]  /*01b0*/  MOV R26, RZ ;  /* 0x000000ff001a7202 */ /* 0x000fe40000000f00 */
[----:B------:R-:W-:Y:S02]  /*01c0*/  MOV R2, R18 ;  /* 0x0000001200027202 */ /* 0x000fe40000000f00 */
[----:B------:R-:W-:Y:S02]  /*01d0*/  MOV R22, R16 ;  /* 0x0000001000167202 */ /* 0x000fe40000000f00 */
[----:B------:R-:W-:Y:S01]  /*01e0*/  IADD3 R20, PT, PT, -R19, RZ, RZ ;  /* 0x000000ff13147210 */ /* 0x000fe20007ffe1ff */
[----:B0-----:R-:W-:-:S04]  /*01f0*/  UIADD3 UR4, UP0, UPT, UR4, 0x10, URZ ;  /* 0x0000001004047890 */ /* 0x001fc8000ff1e0ff */
[----:B------:R-:W-:-:S12]  /*0200*/  UIADD3.X UR5, UPT, UPT, URZ, UR5, URZ, UP0, !UPT ;  /* 0x00000005ff057290 */ /* 0x000fd800087fe4ff */
.L_x_19:
[----:B------:R-:W0:Y:S01]  /*0210*/  LDC.64 R14, c[0x0][0x388] ;  /* 0x0000e200ff0e7b82 */ /* 0x000e220000000a00 */
[----:B------:R-:W-:Y:S02]  /*0220*/  MOV R4, UR4 ;  /* 0x0000000400047c02 */ /* 0x000fe40008000f00 */
[----:B------:R-:W-:-:S03]  /*0230*/  MOV R5, UR5 ;  /* 0x0000000500057c02 */ /* 0x000fc60008000f00 */
[----:B------:R-:W-:-:S05]  /*0240*/  IMAD.WIDE R4, R2, 0x4, R4 ;  /* 0x0000000402047825 */ /* 0x000fca00078e0204 */
[----:B------:R-:W2:Y:S04]  /*0250*/  LDG.E R21, desc[UR6][R4.64+-0x10] ;  /* 0xfffff00604157981 */ /* 0x000ea8000c1e1900 */
[----:B------:R-:W3:Y:S04]  /*0260*/  LDG.E R23, desc[UR6][R4.64+-0xc] ;  /* 0xfffff40604177981 */ /* 0x000ee8000c1e1900 */
[----:B------:R-:W4:Y:S01]  /*0270*/  LDG.E R29, desc[UR6][R4.64+-0x8] ;  /* 0xfffff806041d7981 */ /* 0x000f22000c1e1900 */
[----:B0-----:R-:W-:-:S05]  /*0280*/  IMAD.WIDE R14, R22, 0x4, R14 ;  /* 0x00000004160e7825 */ /* 0x001fca00078e020e */
[----:B------:R0:W2:Y:S01]  /*0290*/  LDG.E R24, desc[UR6][R14.64] ;  /* 0x000000060e187981 */ /* 0x0000a2000c1e1900 */
[----:B------:R-:W-:-:S04]  /*02a0*/  IMAD.WIDE R12, R3, 0x4, R14 ;  /* 0x00000004030c7825 */ /* 0x000fc800078e020e */
[C---:B------:R-:W-:Y:S02]  /*02b0*/  IMAD.WIDE R6, R3.reuse, 0x4, R12 ;  /* 0x0000000403067825 */ /* 0x040fe400078e020c */
[----:B------:R-:W3:Y:S02]  /*02c0*/  LDG.E R12, desc[UR6][R12.64] ;  /* 0x000000060c0c7981 */ /* 0x000ee4000c1e1900 */
[C---:B------:R-:W-:Y:S02]  /*02d0*/  IMAD.WIDE R8, R3.reuse, 0x4, R6 ;  /* 0x0000000403087825 */ /* 0x040fe400078e0206 */
[----:B------:R1:W4:Y:S02]  /*02e0*/  LDG.E R28, desc[UR6][R6.64] ;  /* 0x00000006061c7981 */ /* 0x000324000c1e1900 */
[C---:B------:R-:W-:Y:S02]  /*02f0*/  IMAD.WIDE R10, R3.reuse, 0x4, R8 ;  /* 0x00000004030a7825 */ /* 0x040fe400078e0208 */
[----:B------:R-:W5:Y:S02]  /*0300*/  LDG.E R8, desc[UR6][R8.64] ;  /* 0x0000000608087981 */ /* 0x000f64000c1e1900 */
[----:B0-----:R-:W-:-:S05]  /*0310*/  IMAD.WIDE R14, R3, 0x4, R10 ;  /* 0x00000004030e7825 */ /* 0x001fca00078e020a */
        /* <DEDUP_REMOVED lines=8> */
[----:B-1----:R-:W-:-:S03]  /*03a0*/  IMAD.WIDE R6, R3, 0x4, R26 ;  /* 0x0000000403067825 */ /* 0x002fc600078e021a */
[----:B------:R-:W2:Y:S04]  /*03b0*/  LDG.E R15, desc[UR6][R4.64+0xc] ;  /* 0x00000c06040f7981 */ /* 0x000ea8000c1e1900 */
[----:B------:R-:W2:Y:S04]  /*03c0*/  LDG.E R6, desc[UR6][R6.64] ;  /* 0x0000000606067981 */ /* 0x000ea8000c1e1900 */
[----:B------:R-:W2:Y:S01]  /*03d0*/  LDG.E R5, desc[UR6][R26.64] ;  /* 0x000000061a057981 */ /* 0x000ea2000c1e1900 */
[----:B---3--:R-:W-:Y:S01]  /*03e0*/  FFMA R12, R23, R12, R24 ;  /* 0x0000000c170c7223 */ /* 0x008fe20000000018 */
[----:B------:R-:W-:-:S03]  /*03f0*/  IADD3 R20, PT, PT, R20, 0x8, RZ ;  /* 0x0000000814147810 */ /* 0x000fc60007ffe0ff */
[----:B----4-:R-:W-:Y:S01]  /*0400*/  FFMA R12, R29, R28, R12 ;  /* 0x0000001c1d0c7223 */ /* 0x010fe2000000000c */
[----:B------:R-:W-:Y:S02]  /*0410*/  ISETP.NE.AND P1, PT, R20, RZ, PT ;  /* 0x000000ff1400720c */ /* 0x000fe40003f25270 */
[----:B------:R-:W-:Y:S01]  /*0420*/  LEA R22, R3, R22, 0x3 ;  /* 0x0000001603167211 */ /* 0x000fe200078e18ff */
[----:B-----5:R-:W-:Y:S01]  /*0430*/  FFMA R8, R11, R8, R12 ;  /* 0x000000080b087223 */ /* 0x020fe2000000000c */
[----:B------:R-:W-:-:S03]  /*0440*/  IADD3 R2, PT, PT, R2, 0x8, RZ ;  /* 0x0000000802027810 */ /* 0x000fc60007ffe0ff */
[----:B--2---:R-:W-:-:S04]  /*0450*/  FFMA R9, R21, R9, R8 ;  /* 0x0000000915097223 */ /* 0x004fc80000000008 */
[----:B------:R-:W-:-:S04]  /*0460*/  FFMA R9, R14, R13, R9 ;  /* 0x0000000d0e097223 */ /* 0x000fc80000000009 */
[----:B------:R-:W-:-:S04]  /*0470*/  FFMA R10, R10, R5, R9 ;  /* 0x000000050a0a7223 */ /* 0x000fc80000000009 */
[----:B------:R-:W-:Y:S01]  /*0480*/  FFMA R26, R15, R6, R10 ;  /* 0x000000060f1a7223 */ /* 0x000fe2000000000a */
[----:B------:R-:W-:Y:S06]  /*0490*/  @P1 BRA `(.L_x_19) ;  /* 0xfffffffc005c1947 */ /* 0x000fec000383ffff */
.L_x_18:
[----:B------:R-:W-:Y:S05]  /*04a0*/  @!P0 BRA `(.L_x_17) ;  /* 0x0000000000d48947 */ /* 0x000fea0003800000 */
[----:B------:R-:W-:Y:S02]  /*04b0*/  ISETP.GE.U32.AND P0, PT, R25, 0x4, PT ;  /* 0x000000041900780c */ /* 0x000fe40003f06070 */
[----:B------:R-:W-:-:S04]  /*04c0*/  LOP3.LUT R2, R17, 0x3, RZ, 0xc0, !PT ;  /* 0x0000000311027812 */ /* 0x000fc800078ec0ff */
[----:B------:R-:W-:-:S07]  /*04d0*/  ISETP.NE.AND P1, PT, R2, RZ, PT ;  /* 0x000000ff0200720c */ /* 0x000fce0003f25270 */
[----:B------:R-:W-:Y:S06]  /*04e0*/  @!P0 BRA `(.L_x_20) ;  /* 0x0000000000588947 */ /* 0x000fec0003800000 */
[----:B------:R-:W0:Y:S01]  /*04f0*/  LDC.64 R10, c[0x0][0x388] ;  /* 0x0000e200ff0a7b82 */ /* 0x000e220000000a00 */
[----:B------:R-:W-:Y:S01]  /*0500*/  IMAD R9, R19, R3, R16 ;  /* 0x0000000313097224 */ /* 0x000fe200078e0210 */
[----:B------:R-:W-:-:S06]  /*0510*/  IADD3 R7, PT, PT, R18, R19, RZ ;  /* 0x0000001312077210 */ /* 0x000fcc0007ffe0ff */
[----:B------:R-:W1:Y:S01]  /*0520*/  LDC.64 R4, c[0x0][0x380] ;  /* 0x0000e000ff047b82 */ /* 0x000e620000000a00 */
[----:B0-----:R-:W-:-:S04]  /*0530*/  IMAD.WIDE R10, R9, 0x4, R10 ;  /* 0x00000004090a7825 */ /* 0x001fc800078e020a */
[----:B------:R-:W-:Y:S02]  /*0540*/  IMAD.WIDE R12, R3, 0x4, R10 ;  /* 0x00000004030c7825 */ /* 0x000fe400078e020a */
[----:B------:R-:W2:Y:S02]  /*0550*/  LDG.E R10, desc[UR6][R10.64] ;  /* 0x000000060a0a7981 */ /* 0x000ea4000c1e1900 */
[----:B-1----:R-:W-:-:S04]  /*0560*/  IMAD.WIDE R4, R7, 0x4, R4 ;  /* 0x0000000407047825 */ /* 0x002fc800078e0204 */
[C---:B------:R-:W-:Y:S01]  /*0570*/  IMAD.WIDE R6, R3.reuse, 0x4, R12 ;  /* 0x0000000403067825 */ /* 0x040fe200078e020c */
[----:B------:R-:W2:Y:S04]  /*0580*/  LDG.E R15, desc[UR6][R4.64] ;  /* 0x00000006040f7981 */ /* 0x000ea8000c1e1900 */
[----:B------:R-:W3:Y:S01]  /*0590*/  LDG.E R12, desc[UR6][R12.64] ;  /* 0x000000060c0c7981 */ /* 0x000ee2000c1e1900 */
[----:B------:R-:W-:-:S03]  /*05a0*/  IMAD.WIDE R8, R3, 0x4, R6 ;  /* 0x0000000403087825 */ /* 0x000fc600078e0206 */
[----:B------:R-:W3:Y:S04]  /*05b0*/  LDG.E R14, desc[UR6][R4.64+0x4] ;  /* 0x00000406040e7981 */ /* 0x000ee8000c1e1900 */
[----:B------:R-:W4:Y:S04]  /*05c0*/  LDG.E R20, desc[UR6][R6.64] ;  /* 0x0000000606147981 */ /* 0x000f28000c1e1900 */
[----:B------:R-:W4:Y:S04]  /*05d0*/  LDG.E R21, desc[UR6][R4.64+0x8] ;  /* 0x0000080604157981 */ /* 0x000f28000c1e1900 */
[----:B------:R-:W5:Y:S04]  /*05e0*/  LDG.E R23, desc[UR6][R4.64+0xc] ;  /* 0x00000c0604177981 */ /* 0x000f68000c1e1900 */
[----:B------:R-:W5:Y:S01]  /*05f0*/  LDG.E R8, desc[UR6][R8.64] ;  /* 0x0000000608087981 */ /* 0x000f62000c1e1900 */
[----:B------:R-:W-:Y:S01]  /*0600*/  IADD3 R19, PT, PT, R19, 0x4, RZ ;  /* 0x0000000413137810 */ /* 0x000fe20007ffe0ff */
[----:B--2---:R-:W-:-:S04]  /*0610*/  FFMA R15, R15, R10, R26 ;  /* 0x0000000a0f0f7223 */ /* 0x004fc8000000001a */
[----:B---3--:R-:W-:-:S04]  /*0620*/  FFMA R14, R14, R12, R15 ;  /* 0x0000000c0e0e7223 */ /* 0x008fc8000000000f */
[----:B----4-:R-:W-:-:S04]  /*0630*/  FFMA R14, R21, R20, R14 ;  /* 0x00000014150e7223 */ /* 0x010fc8000000000e */
[----:B-----5:R-:W-:-:S07]  /*0640*/  FFMA R26, R23, R8, R14 ;  /* 0x00000008171a7223 */ /* 0x020fce000000000e */
.L_x_20:
[----:B------:R-:W-:Y:S05]  /*0650*/  @!P1 BRA `(.L_x_17) ;  /* 0x0000000000689947 */ /* 0x000fea0003800000 */
[----:B------:R-:W0:Y:S01]  /*0660*/  LDC.64 R10, c[0x0][0x388] ;  /* 0x0000e200ff0a7b82 */ /* 0x000e220000000a00 */
[----:B------:R-:W-:Y:S02]  /*0670*/  ISETP.NE.AND P0, PT, R2, 0x1, PT ;  /* 0x000000010200780c */ /* 0x000fe40003f05270 */
[----:B------:R-:W-:-:S04]  /*0680*/  LOP3.LUT R17, R17, 0x1, RZ, 0xc0, !PT ;  /* 0x0000000111117812 */ /* 0x000fc800078ec0ff */
[----:B------:R-:W-:Y:S01]  /*0690*/  ISETP.NE.U32.AND P1, PT, R17, 0x1, PT ;  /* 0x000000011100780c */ /* 0x000fe20003f25070 */
[----:B------:R-:W1:Y:S06]  /*06a0*/  LDC.64 R8, c[0x0][0x380] ;  /* 0x0000e000ff087b82 */ /* 0x000e6c0000000a00 */
[C---:B------:R-:W-:Y:S01]  /*06b0*/  @P0 IMAD R15, R19.reuse, R3, R16 ;  /* 0x00000003130f0224 */ /* 0x040fe200078e0210 */
[----:B------:R-:W-:Y:S01]  /*06c0*/  @P0 IADD3 R13, PT, PT, R18, R19, RZ ;  /* 0x00000013120d0210 */ /* 0x000fe20007ffe0ff */
[----:B------:R-:W2:Y:S01]  /*06d0*/  LDC.64 R6, c[0x0][0x380] ;  /* 0x0000e000ff067b82 */ /* 0x000ea20000000a00 */
[----:B------:R-:W-:-:S07]  /*06e0*/  @P0 IADD3 R19, PT, PT, R19, 0x2, RZ ;  /* 0x0000000213130810 */ /* 0x000fce0007ffe0ff */
[----:B------:R-:W3:Y:S01]  /*06f0*/  LDC.64 R4, c[0x0][0x388] ;  /* 0x0000e200ff047b82 */ /* 0x000ee20000000a00 */
[----:B0-----:R-:W-:Y:S01]  /*0700*/  @P0 IMAD.WIDE R10, R15, 0x4, R10 ;  /* 0x000000040f0a0825 */ /* 0x001fe200078e020a */
[----:B------:R-:W-:-:S03]  /*0710*/  @!P1 IADD3 R15, PT, PT, R18, R19, RZ ;  /* 0x00000013120f9210 */ /* 0x000fc60007ffe0ff */
[----:B------:R-:W-:Y:S01]  /*0720*/  @!P1 IMAD R19, R19, R3, R16 ;  /* 0x0000000313139224 */ /* 0x000fe200078e0210 */
[----:B------:R-:W4:Y:S01]  /*0730*/  @P0 LDG.E R2, desc[UR6][R10.64] ;  /* 0x000000060a020981 */ /* 0x000f22000c1e1900 */
[----:B-1----:R-:W-:-:S04]  /*0740*/  @P0 IMAD.WIDE R8, R13, 0x4, R8 ;  /* 0x000000040d080825 */ /* 0x002fc800078e0208 */
[----:B------:R-:W-:Y:S01]  /*0750*/  @P0 IMAD.WIDE R12, R3, 0x4, R10 ;  /* 0x00000004030c0825 */ /* 0x000fe200078e020a */
[----:B------:R-:W4:Y:S03]  /*0760*/  @P0 LDG.E R17, desc[UR6][R8.64] ;  /* 0x0000000608110981 */ /* 0x000f26000c1e1900 */
[----:B--2---:R-:W-:Y:S01]  /*0770*/  @!P1 IMAD.WIDE R6, R15, 0x4, R6 ;  /* 0x000000040f069825 */ /* 0x004fe200078e0206 */
[----:B------:R-:W2:Y:S04]  /*0780*/  @P0 LDG.E R21, desc[UR6][R8.64+0x4] ;  /* 0x0000040608150981 */ /* 0x000ea8000c1e1900 */
[----:B------:R-:W2:Y:S01]  /*0790*/  @P0 LDG.E R12, desc[UR6][R12.64] ;  /* 0x000000060c0c0981 */ /* 0x000ea2000c1e1900 */
[----:B---3--:R-:W-:-:S03]  /*07a0*/  @!P1 IMAD.WIDE R4, R19, 0x4, R4 ;  /* 0x0000000413049825 */ /* 0x008fc600078e0204 */
[----:B------:R-:W3:Y:S04]  /*07b0*/  @!P1 LDG.E R7, desc[UR6][R6.64] ;  /* 0x0000000606079981 */ /* 0x000ee8000c1e1900 */
[----:B------:R-:W3:Y:S01]  /*07c0*/  @!P1 LDG.E R4, desc[UR6][R4.64] ;  /* 0x0000000604049981 */ /* 0x000ee2000c1e1900 */
[----:B----4-:R-:W-:-:S04]  /*07d0*/  @P0 FFMA R2, R17, R2, R26 ;  /* 0x0000000211020223 */ /* 0x010fc8000000001a */
[----:B--2---:R-:W-:-:S04]  /*07e0*/  @P0 FFMA R26, R21, R12, R2 ;  /* 0x0000000c151a0223 */ /* 0x004fc80000000002 */
[----:B---3--:R-:W-:-:S07]  /*07f0*/  @!P1 FFMA R26, R7, R4, R26 ;  /* 0x00000004071a9223 */ /* 0x008fce000000001a */
.L_x_17:
[----:B------:R-:W0:Y:S01]  /*0800*/  LDC.64 R4, c[0x0][0x390] ;  /* 0x0000e400ff047b82 */ /* 0x000e220000000a00 */
[----:B------:R-:W-:-:S04]  /*0810*/  IMAD R3, R0, R3, R16 ;  /* 0x0000000300037224 */ /* 0x000fc800078e0210 */
[----:B0-----:R-:W-:-:S05]  /*0820*/  IMAD.WIDE R2, R3, 0x4, R4 ;  /* 0x0000000403027825 */ /* 0x001fca00078e0204 */
[----:B------:R-:W-:Y:S01]  /*0830*/  STG.E desc[UR6][R2.64], R26 ;  /* 0x0000001a02007986 */ /* 0x000fe2000c101906 */
[----:B------:R-:W-:Y:S05]  /*0840*/  EXIT ;  /* 0x000000000000794d */ /* 0x000fea0003800000 */
.L_x_21:
        /* <DEDUP_REMOVED lines=11> */
.L_x_26:


//--------------------- .nv.shared._Z10MatmulBestPfS_S_iii --------------------------
	.section	.nv.shared._Z10MatmulBestPfS_S_iii,"aw",@nobits
	.sectionflags	@""
	.align	4
.nv.shared._Z10MatmulBestPfS_S_iii:
	.zero		9216


//--------------------- .nv.shared.reserved.0     --------------------------
	.section	.nv.shared.reserved.0,"aw",@nobits
	.weak		__nv_reservedSMEM_offset_0_alias
	.size		__nv_reservedSMEM_offset_0_alias, 0, 64
	.other		__nv_reservedSMEM_offset_0_alias,@"STO_CUDA_RESERVED_SHARED STV_DEFAULT"
__nv_reservedSMEM_offset_0_alias:
	.zero		0
	.zero		64


//--------------------- .nv.shared._Z11MatMulTiledPfS_S_iii --------------------------
	.section	.nv.shared._Z11MatMulTiledPfS_S_iii,"aw",@nobits
	.sectionflags	@""
	.align	4
.nv.shared._Z11MatMulTiledPfS_S_iii:
	.zero		3072


//--------------------- .nv.constant0._Z10MatmulBestPfS_S_iii --------------------------
	.section	.nv.constant0._Z10MatmulBestPfS_S_iii,"a",@progbits
	.sectionflags	@""
	.align	4
.nv.constant0._Z10MatmulBestPfS_S_iii:
	.zero		932


//--------------------- .nv.constant0._Z11MatMulTiledPfS_S_iii --------------------------
	.section	.nv.constant0._Z11MatMulTiledPfS_S_iii,"a",@progbits
	.sectionflags	@""
	.align	4
.nv.constant0._Z11MatMulTiledPfS_S_iii:
	.zero		932


//--------------------- .nv.constant0._Z19coarsened_matmul2x2PfS_S_iii --------------------------
	.section	.nv.constant0._Z19coarsened_matmul2x2PfS_S_iii,"a",@progbits
	.sectionflags	@""
	.align	4
.nv.constant0._Z19coarsened_matmul2x2PfS_S_iii:
	.zero		932


//--------------------- .nv.constant0._Z17matmul2_coalescedPfS_S_iii --------------------------
	.section	.nv.constant0._Z17matmul2_coalescedPfS_S_iii,"a",@progbits
	.sectionflags	@""
	.align	4
.nv.constant0._Z17matmul2_coalescedPfS_S_iii:
	.zero		932


//--------------------- .nv.constant0._Z13matmul1_naivePfS_S_iii --------------------------
	.section	.nv.constant0._Z13matmul1_naivePfS_S_iii,"a",@progbits
	.sectionflags	@""
	.align	4
.nv.constant0._Z13matmul1_naivePfS_S_iii:
	.zero		932


//--------------------- SYMBOLS --------------------------

	.type		.nv.reservedSmem.offset0,@object
	.size		.nv.reservedSmem.offset0,0x4
	.type		.nv.reservedSmem.cap,@object
	.size		.nv.reservedSmem.cap,0x4
